//
// Generated by NVIDIA NVVM Compiler
//
// Compiler Build ID: CL-36424714
// Cuda compilation tools, release 13.0, V13.0.88
// Based on NVVM 20.0.0
//

.version 9.0
.target sm_100
.address_size 64

	// .globl	_Z12MatMulKernel6MatrixS_S_
// _ZZ19MatMulSharedMemory16MatrixS_S_E4tmpX has been demoted
// _ZZ19MatMulSharedMemory16MatrixS_S_E4tmpY has been demoted

.visible .entry _Z12MatMulKernel6MatrixS_S_(
	.param .align 8 .b8 _Z12MatMulKernel6MatrixS_S__param_0[24],
	.param .align 8 .b8 _Z12MatMulKernel6MatrixS_S__param_1[24],
	.param .align 8 .b8 _Z12MatMulKernel6MatrixS_S__param_2[24]
)
{
	.reg .pred 	%p<13>;
	.reg .b32 	%r<55>;
	.reg .b32 	%f<68>;
	.reg .b64 	%rd<40>;

	ld.param.u64 	%rd6, [_Z12MatMulKernel6MatrixS_S__param_2+16];
	ld.param.u32 	%r30, [_Z12MatMulKernel6MatrixS_S__param_2+8];
	ld.param.u64 	%rd5, [_Z12MatMulKernel6MatrixS_S__param_1+16];
	ld.param.u32 	%r27, [_Z12MatMulKernel6MatrixS_S__param_1+8];
	ld.param.u64 	%rd4, [_Z12MatMulKernel6MatrixS_S__param_0+16];
	ld.param.u32 	%r24, [_Z12MatMulKernel6MatrixS_S__param_0+8];
	ld.param.v2.u32 	{%r22, %r23}, [_Z12MatMulKernel6MatrixS_S__param_0];
	ld.param.v2.u32 	{%r31, %r32}, [_Z12MatMulKernel6MatrixS_S__param_2];
	mov.u32 	%r33, %tid.x;
	mov.u32 	%r34, %ctaid.x;
	mov.u32 	%r35, %ntid.x;
	mad.lo.s32 	%r2, %r34, %r35, %r33;
	mov.u32 	%r36, %tid.y;
	mov.u32 	%r37, %ctaid.y;
	mov.u32 	%r38, %ntid.y;
	mad.lo.s32 	%r39, %r37, %r38, %r36;
	setp.ge.s32 	%p1, %r2, %r31;
	setp.ge.s32 	%p2, %r39, %r32;
	or.pred  	%p3, %p1, %p2;
	@%p3 bra 	$L__BB0_14;
	setp.lt.s32 	%p4, %r22, 1;
	mov.f32 	%f67, 0f00000000;
	@%p4 bra 	$L__BB0_13;
	cvta.to.global.u64 	%rd1, %rd4;
	mul.lo.s32 	%r4, %r24, %r39;
	cvta.to.global.u64 	%rd2, %rd5;
	and.b32  	%r6, %r22, 7;
	setp.lt.u32 	%p5, %r22, 8;
	mov.f32 	%f67, 0f00000000;
	mov.b32 	%r53, 0;
	@%p5 bra 	$L__BB0_5;
	and.b32  	%r53, %r22, 2147483640;
	neg.s32 	%r51, %r53;
	shl.b32 	%r9, %r27, 3;
	add.s64 	%rd3, %rd1, 16;
	mov.f32 	%f67, 0f00000000;
	mul.wide.s32 	%rd11, %r27, 4;
	mov.u32 	%r49, %r4;
	mov.u32 	%r50, %r2;
$L__BB0_4:
	.pragma "nounroll";
	mul.wide.s32 	%rd7, %r49, 4;
	add.s64 	%rd8, %rd3, %rd7;
	ld.global.f32 	%f17, [%rd8+-16];
	mul.wide.s32 	%rd9, %r50, 4;
	add.s64 	%rd10, %rd2, %rd9;
	ld.global.f32 	%f18, [%rd10];
	fma.rn.f32 	%f19, %f17, %f18, %f67;
	ld.global.f32 	%f20, [%rd8+-12];
	add.s64 	%rd12, %rd10, %rd11;
	ld.global.f32 	%f21, [%rd12];
	fma.rn.f32 	%f22, %f20, %f21, %f19;
	ld.global.f32 	%f23, [%rd8+-8];
	add.s64 	%rd13, %rd12, %rd11;
	ld.global.f32 	%f24, [%rd13];
	fma.rn.f32 	%f25, %f23, %f24, %f22;
	ld.global.f32 	%f26, [%rd8+-4];
	add.s64 	%rd14, %rd13, %rd11;
	ld.global.f32 	%f27, [%rd14];
	fma.rn.f32 	%f28, %f26, %f27, %f25;
	ld.global.f32 	%f29, [%rd8];
	add.s64 	%rd15, %rd14, %rd11;
	ld.global.f32 	%f30, [%rd15];
	fma.rn.f32 	%f31, %f29, %f30, %f28;
	ld.global.f32 	%f32, [%rd8+4];
	add.s64 	%rd16, %rd15, %rd11;
	ld.global.f32 	%f33, [%rd16];
	fma.rn.f32 	%f34, %f32, %f33, %f31;
	ld.global.f32 	%f35, [%rd8+8];
	add.s64 	%rd17, %rd16, %rd11;
	ld.global.f32 	%f36, [%rd17];
	fma.rn.f32 	%f37, %f35, %f36, %f34;
	ld.global.f32 	%f38, [%rd8+12];
	add.s64 	%rd18, %rd17, %rd11;
	ld.global.f32 	%f39, [%rd18];
	fma.rn.f32 	%f67, %f38, %f39, %f37;
	add.s32 	%r51, %r51, 8;
	add.s32 	%r50, %r50, %r9;
	add.s32 	%r49, %r49, 8;
	setp.ne.s32 	%p6, %r51, 0;
	@%p6 bra 	$L__BB0_4;
$L__BB0_5:
	setp.eq.s32 	%p7, %r6, 0;
	@%p7 bra 	$L__BB0_13;
	and.b32  	%r17, %r22, 3;
	setp.lt.u32 	%p8, %r6, 4;
	@%p8 bra 	$L__BB0_8;
	add.s32 	%r41, %r53, %r4;
	mul.wide.s32 	%rd19, %r41, 4;
	add.s64 	%rd20, %rd1, %rd19;
	ld.global.f32 	%f41, [%rd20];
	mad.lo.s32 	%r42, %r53, %r27, %r2;
	mul.wide.s32 	%rd21, %r42, 4;
	add.s64 	%rd22, %rd2, %rd21;
	ld.global.f32 	%f42, [%rd22];
	fma.rn.f32 	%f43, %f41, %f42, %f67;
	ld.global.f32 	%f44, [%rd20+4];
	mul.wide.s32 	%rd23, %r27, 4;
	add.s64 	%rd24, %rd22, %rd23;
	ld.global.f32 	%f45, [%rd24];
	fma.rn.f32 	%f46, %f44, %f45, %f43;
	ld.global.f32 	%f47, [%rd20+8];
	add.s64 	%rd25, %rd24, %rd23;
	ld.global.f32 	%f48, [%rd25];
	fma.rn.f32 	%f49, %f47, %f48, %f46;
	ld.global.f32 	%f50, [%rd20+12];
	add.s64 	%rd26, %rd25, %rd23;
	ld.global.f32 	%f51, [%rd26];
	fma.rn.f32 	%f67, %f50, %f51, %f49;
	add.s32 	%r53, %r53, 4;
$L__BB0_8:
	setp.eq.s32 	%p9, %r17, 0;
	@%p9 bra 	$L__BB0_13;
	setp.eq.s32 	%p10, %r17, 1;
	@%p10 bra 	$L__BB0_11;
	add.s32 	%r43, %r53, %r4;
	mul.wide.s32 	%rd27, %r43, 4;
	add.s64 	%rd28, %rd1, %rd27;
	ld.global.f32 	%f53, [%rd28];
	mad.lo.s32 	%r44, %r53, %r27, %r2;
	mul.wide.s32 	%rd29, %r44, 4;
	add.s64 	%rd30, %rd2, %rd29;
	ld.global.f32 	%f54, [%rd30];
	fma.rn.f32 	%f55, %f53, %f54, %f67;
	ld.global.f32 	%f56, [%rd28+4];
	mul.wide.s32 	%rd31, %r27, 4;
	add.s64 	%rd32, %rd30, %rd31;
	ld.global.f32 	%f57, [%rd32];
	fma.rn.f32 	%f67, %f56, %f57, %f55;
	add.s32 	%r53, %r53, 2;
$L__BB0_11:
	and.b32  	%r45, %r22, 1;
	setp.eq.b32 	%p11, %r45, 1;
	not.pred 	%p12, %p11;
	@%p12 bra 	$L__BB0_13;
	add.s32 	%r46, %r53, %r4;
	mul.wide.s32 	%rd33, %r46, 4;
	add.s64 	%rd34, %rd1, %rd33;
	ld.global.f32 	%f58, [%rd34];
	mad.lo.s32 	%r47, %r53, %r27, %r2;
	mul.wide.s32 	%rd35, %r47, 4;
	add.s64 	%rd36, %rd2, %rd35;
	ld.global.f32 	%f59, [%rd36];
	fma.rn.f32 	%f67, %f58, %f59, %f67;
$L__BB0_13:
	cvta.to.global.u64 	%rd37, %rd6;
	mad.lo.s32 	%r48, %r30, %r39, %r2;
	mul.wide.s32 	%rd38, %r48, 4;
	add.s64 	%rd39, %rd37, %rd38;
	st.global.f32 	[%rd39], %f67;
$L__BB0_14:
	ret;

}
	// .globl	_Z19MatMulSharedMemory16MatrixS_S_
.visible .entry _Z19MatMulSharedMemory16MatrixS_S_(
	.param .align 8 .b8 _Z19MatMulSharedMemory16MatrixS_S__param_0[24],
	.param .align 8 .b8 _Z19MatMulSharedMemory16MatrixS_S__param_1[24],
	.param .align 8 .b8 _Z19MatMulSharedMemory16MatrixS_S__param_2[24]
)
{
	.reg .pred 	%p<19>;
	.reg .b32 	%r<99>;
	.reg .b32 	%f<119>;
	.reg .b64 	%rd<22>;
	// demoted variable
	.shared .align 4 .b8 _ZZ19MatMulSharedMemory16MatrixS_S_E4tmpX[1024];
	// demoted variable
	.shared .align 4 .b8 _ZZ19MatMulSharedMemory16MatrixS_S_E4tmpY[1024];
	ld.param.u64 	%rd7, [_Z19MatMulSharedMemory16MatrixS_S__param_2+16];
	ld.param.u32 	%r44, [_Z19MatMulSharedMemory16MatrixS_S__param_2+8];
	ld.param.u64 	%rd6, [_Z19MatMulSharedMemory16MatrixS_S__param_1+16];
	ld.param.u32 	%r41, [_Z19MatMulSharedMemory16MatrixS_S__param_1+8];
	ld.param.u64 	%rd5, [_Z19MatMulSharedMemory16MatrixS_S__param_0+16];
	ld.param.u32 	%r38, [_Z19MatMulSharedMemory16MatrixS_S__param_0+8];
	ld.param.v2.u32 	{%r36, %r37}, [_Z19MatMulSharedMemory16MatrixS_S__param_0];
	ld.param.v2.u32 	{%r42, %r43}, [_Z19MatMulSharedMemory16MatrixS_S__param_2];
	mov.u32 	%r45, %ctaid.y;
	mov.u32 	%r46, %ctaid.x;
	shl.b32 	%r1, %r45, 4;
	add.s32 	%r47, %r1, 16;
	shl.b32 	%r2, %r46, 4;
	add.s32 	%r48, %r2, 16;
	setp.gt.s32 	%p1, %r47, %r43;
	shr.s32 	%r49, %r43, 31;
	shr.u32 	%r50, %r49, 28;
	add.s32 	%r51, %r43, %r50;
	and.b32  	%r52, %r51, -16;
	sub.s32 	%r53, %r43, %r52;
	selp.b32 	%r54, %r53, 16, %p1;
	setp.gt.s32 	%p2, %r48, %r42;
	shr.s32 	%r55, %r42, 31;
	shr.u32 	%r56, %r55, 28;
	add.s32 	%r57, %r42, %r56;
	and.b32  	%r58, %r57, -16;
	sub.s32 	%r59, %r42, %r58;
	selp.b32 	%r60, %r59, 16, %p2;
	mov.u32 	%r3, %tid.y;
	mov.u32 	%r4, %tid.x;
	setp.ge.s32 	%p3, %r3, %r54;
	setp.ge.s32 	%p4, %r4, %r60;
	or.pred  	%p5, %p3, %p4;
	@%p5 bra 	$L__BB1_21;
	and.b32  	%r61, %r36, 15;
	setp.ne.s32 	%p6, %r61, 0;
	@%p6 bra 	$L__BB1_3;
	shr.s32 	%r91, %r36, 4;
	bra.uni 	$L__BB1_4;
$L__BB1_3:
	shr.s32 	%r62, %r36, 31;
	shr.u32 	%r63, %r62, 28;
	add.s32 	%r64, %r36, %r63;
	shr.s32 	%r65, %r64, 4;
	add.s32 	%r91, %r65, 1;
$L__BB1_4:
	setp.lt.s32 	%p7, %r91, 1;
	mov.f32 	%f117, 0f00000000;
	@%p7 bra 	$L__BB1_20;
	shr.s32 	%r67, %r36, 31;
	shr.u32 	%r68, %r67, 28;
	add.s32 	%r69, %r36, %r68;
	and.b32  	%r70, %r69, -16;
	sub.s32 	%r9, %r36, %r70;
	cvta.to.global.u64 	%rd1, %rd5;
	mul.lo.s32 	%r94, %r1, %r38;
	cvta.to.global.u64 	%rd2, %rd6;
	shl.b32 	%r11, %r41, 4;
	mad.lo.s32 	%r71, %r38, %r3, %r4;
	cvt.s64.s32 	%rd3, %r71;
	shl.b32 	%r72, %r3, 6;
	mov.u32 	%r73, _ZZ19MatMulSharedMemory16MatrixS_S_E4tmpX;
	add.s32 	%r12, %r73, %r72;
	shl.b32 	%r74, %r4, 2;
	add.s32 	%r13, %r12, %r74;
	mad.lo.s32 	%r75, %r41, %r3, %r4;
	cvt.s64.s32 	%rd4, %r75;
	mov.u32 	%r76, _ZZ19MatMulSharedMemory16MatrixS_S_E4tmpY;
	add.s32 	%r15, %r76, %r74;
	add.s32 	%r14, %r15, %r72;
	neg.s32 	%r95, %r91;
	mov.f32 	%f117, 0f00000000;
	mov.b32 	%r93, 0;
	mov.u32 	%r92, %r2;
$L__BB1_6:
	cvt.s64.s32 	%rd8, %r94;
	add.s64 	%rd9, %rd3, %rd8;
	shl.b64 	%rd10, %rd9, 2;
	add.s64 	%rd11, %rd1, %rd10;
	add.s32 	%r93, %r93, 16;
	setp.gt.s32 	%p8, %r93, %r36;
	selp.b32 	%r22, %r9, 16, %p8;
	cvt.s64.s32 	%rd12, %r92;
	ld.global.f32 	%f18, [%rd11];
	st.shared.f32 	[%r13], %f18;
	add.s64 	%rd13, %rd12, %rd4;
	shl.b64 	%rd14, %rd13, 2;
	add.s64 	%rd15, %rd2, %rd14;
	ld.global.f32 	%f19, [%rd15];
	st.shared.f32 	[%r14], %f19;
	bar.sync 	0;
	setp.lt.s32 	%p9, %r22, 1;
	@%p9 bra 	$L__BB1_19;
	and.b32  	%r23, %r22, 15;
	setp.lt.u32 	%p10, %r22, 16;
	mov.b32 	%r97, 0;
	@%p10 bra 	$L__BB1_9;
	ld.shared.f32 	%f21, [%r12];
	ld.shared.f32 	%f22, [%r15];
	fma.rn.f32 	%f23, %f21, %f22, %f117;
	ld.shared.f32 	%f24, [%r12+4];
	ld.shared.f32 	%f25, [%r15+64];
	fma.rn.f32 	%f26, %f24, %f25, %f23;
	ld.shared.f32 	%f27, [%r12+8];
	ld.shared.f32 	%f28, [%r15+128];
	fma.rn.f32 	%f29, %f27, %f28, %f26;
	ld.shared.f32 	%f30, [%r12+12];
	ld.shared.f32 	%f31, [%r15+192];
	fma.rn.f32 	%f32, %f30, %f31, %f29;
	ld.shared.f32 	%f33, [%r12+16];
	ld.shared.f32 	%f34, [%r15+256];
	fma.rn.f32 	%f35, %f33, %f34, %f32;
	ld.shared.f32 	%f36, [%r12+20];
	ld.shared.f32 	%f37, [%r15+320];
	fma.rn.f32 	%f38, %f36, %f37, %f35;
	ld.shared.f32 	%f39, [%r12+24];
	ld.shared.f32 	%f40, [%r15+384];
	fma.rn.f32 	%f41, %f39, %f40, %f38;
	ld.shared.f32 	%f42, [%r12+28];
	ld.shared.f32 	%f43, [%r15+448];
	fma.rn.f32 	%f44, %f42, %f43, %f41;
	ld.shared.f32 	%f45, [%r12+32];
	ld.shared.f32 	%f46, [%r15+512];
	fma.rn.f32 	%f47, %f45, %f46, %f44;
	ld.shared.f32 	%f48, [%r12+36];
	ld.shared.f32 	%f49, [%r15+576];
	fma.rn.f32 	%f50, %f48, %f49, %f47;
	ld.shared.f32 	%f51, [%r12+40];
	ld.shared.f32 	%f52, [%r15+640];
	fma.rn.f32 	%f53, %f51, %f52, %f50;
	ld.shared.f32 	%f54, [%r12+44];
	ld.shared.f32 	%f55, [%r15+704];
	fma.rn.f32 	%f56, %f54, %f55, %f53;
	ld.shared.f32 	%f57, [%r12+48];
	ld.shared.f32 	%f58, [%r15+768];
	fma.rn.f32 	%f59, %f57, %f58, %f56;
	ld.shared.f32 	%f60, [%r12+52];
	ld.shared.f32 	%f61, [%r15+832];
	fma.rn.f32 	%f62, %f60, %f61, %f59;
	ld.shared.f32 	%f63, [%r12+56];
	ld.shared.f32 	%f64, [%r15+896];
	fma.rn.f32 	%f65, %f63, %f64, %f62;
	ld.shared.f32 	%f66, [%r12+60];
	ld.shared.f32 	%f67, [%r15+960];
	fma.rn.f32 	%f117, %f66, %f67, %f65;
	mov.b32 	%r97, 16;
$L__BB1_9:
	setp.eq.s32 	%p11, %r23, 0;
	@%p11 bra 	$L__BB1_19;
	and.b32  	%r25, %r22, 7;
	setp.lt.u32 	%p12, %r23, 8;
	@%p12 bra 	$L__BB1_12;
	shl.b32 	%r79, %r97, 2;
	add.s32 	%r80, %r12, %r79;
	ld.shared.f32 	%f69, [%r80];
	shl.b32 	%r81, %r97, 6;
	add.s32 	%r82, %r15, %r81;
	ld.shared.f32 	%f70, [%r82];
	fma.rn.f32 	%f71, %f69, %f70, %f117;
	ld.shared.f32 	%f72, [%r80+4];
	ld.shared.f32 	%f73, [%r82+64];
	fma.rn.f32 	%f74, %f72, %f73, %f71;
	ld.shared.f32 	%f75, [%r80+8];
	ld.shared.f32 	%f76, [%r82+128];
	fma.rn.f32 	%f77, %f75, %f76, %f74;
	ld.shared.f32 	%f78, [%r80+12];
	ld.shared.f32 	%f79, [%r82+192];
	fma.rn.f32 	%f80, %f78, %f79, %f77;
	ld.shared.f32 	%f81, [%r80+16];
	ld.shared.f32 	%f82, [%r82+256];
	fma.rn.f32 	%f83, %f81, %f82, %f80;
	ld.shared.f32 	%f84, [%r80+20];
	ld.shared.f32 	%f85, [%r82+320];
	fma.rn.f32 	%f86, %f84, %f85, %f83;
	ld.shared.f32 	%f87, [%r80+24];
	ld.shared.f32 	%f88, [%r82+384];
	fma.rn.f32 	%f89, %f87, %f88, %f86;
	ld.shared.f32 	%f90, [%r80+28];
	ld.shared.f32 	%f91, [%r82+448];
	fma.rn.f32 	%f117, %f90, %f91, %f89;
	add.s32 	%r97, %r97, 8;
$L__BB1_12:
	setp.eq.s32 	%p13, %r25, 0;
	@%p13 bra 	$L__BB1_19;
	and.b32  	%r28, %r22, 3;
	setp.lt.u32 	%p14, %r25, 4;
	@%p14 bra 	$L__BB1_15;
	shl.b32 	%r83, %r97, 2;
	add.s32 	%r84, %r12, %r83;
	ld.shared.f32 	%f93, [%r84];
	shl.b32 	%r85, %r97, 6;
	add.s32 	%r86, %r15, %r85;
	ld.shared.f32 	%f94, [%r86];
	fma.rn.f32 	%f95, %f93, %f94, %f117;
	ld.shared.f32 	%f96, [%r84+4];
	ld.shared.f32 	%f97, [%r86+64];
	fma.rn.f32 	%f98, %f96, %f97, %f95;
	ld.shared.f32 	%f99, [%r84+8];
	ld.shared.f32 	%f100, [%r86+128];
	fma.rn.f32 	%f101, %f99, %f100, %f98;
	ld.shared.f32 	%f102, [%r84+12];
	ld.shared.f32 	%f103, [%r86+192];
	fma.rn.f32 	%f117, %f102, %f103, %f101;
	add.s32 	%r97, %r97, 4;
$L__BB1_15:
	setp.eq.s32 	%p15, %r28, 0;
	@%p15 bra 	$L__BB1_19;
	shl.b32 	%r87, %r97, 2;
	add.s32 	%r31, %r12, %r87;
	ld.shared.f32 	%f104, [%r31];
	shl.b32 	%r88, %r97, 6;
	add.s32 	%r32, %r15, %r88;
	ld.shared.f32 	%f105, [%r32];
	fma.rn.f32 	%f117, %f104, %f105, %f117;
	setp.eq.s32 	%p16, %r28, 1;
	@%p16 bra 	$L__BB1_19;
	ld.shared.f32 	%f106, [%r31+4];
	ld.shared.f32 	%f107, [%r32+64];
	fma.rn.f32 	%f117, %f106, %f107, %f117;
	setp.eq.s32 	%p17, %r28, 2;
	@%p17 bra 	$L__BB1_19;
	ld.shared.f32 	%f108, [%r31+8];
	ld.shared.f32 	%f109, [%r32+128];
	fma.rn.f32 	%f117, %f108, %f109, %f117;
$L__BB1_19:
	bar.sync 	0;
	add.s32 	%r95, %r95, 1;
	setp.ne.s32 	%p18, %r95, 0;
	add.s32 	%r94, %r94, 16;
	add.s32 	%r92, %r92, %r11;
	@%p18 bra 	$L__BB1_6;
$L__BB1_20:
	mad.lo.s32 	%r89, %r44, %r3, %r4;
	cvt.s64.s32 	%rd16, %r89;
	mad.lo.s32 	%r90, %r1, %r44, %r2;
	cvt.s64.s32 	%rd17, %r90;
	add.s64 	%rd18, %rd17, %rd16;
	cvta.to.global.u64 	%rd19, %rd7;
	shl.b64 	%rd20, %rd18, 2;
	add.s64 	%rd21, %rd19, %rd20;
	st.global.f32 	[%rd21], %f117;
$L__BB1_21:
	ret;

}


// ===== COMPILED SASS (sm_100) =====

	.target	sm_100

	.elftype	@"ET_EXEC"


//--------------------- .note.nv.tkinfo           --------------------------
	.section	.note.nv.tkinfo,"",@"SHT_NOTE"
	.sectionflags	@"SHF_NOTE_NV_TKINFO"
	.tkinfo
        /*0018*/ 	.word	0x00000002
        /*0030*/ 	.string	""
        /*0030*/ 	.string	"ptxas"
        /*0030*/ 	.string	"Cuda compilation tools, release 13.0, V13.0.88"
        /*0030*/ 	.string	"Build cuda_13.0.r13.0/compiler.36424714_0"
        /*0030*/ 	.string	"-arch sm_100 -m 64 "



//--------------------- .note.nv.cuinfo           --------------------------
	.section	.note.nv.cuinfo,"",@"SHT_NOTE"
	.sectionflags	@"SHF_NOTE_NV_CUINFO"
        /*0018*/ 	.short	0x0002
        /*001a*/ 	.short	0x0064
        /*001c*/ 	.short	0x0082
	.zero		2


//--------------------- .nv.info                  --------------------------
	.section	.nv.info,"",@"SHT_CUDA_INFO"
	.align	4


	//----- nvinfo : EIATTR_REGCOUNT
	.align		4
        /*0000*/ 	.byte	0x04, 0x2f
        /*0002*/ 	.short	(.L_1 - .L_0)
	.align		4
.L_0:
        /*0004*/ 	.word	index@(_Z12MatMulKernel6MatrixS_S_)
        /*0008*/ 	.word	0x00000020


	//----- nvinfo : EIATTR_FRAME_SIZE
	.align		4
.L_1:
        /*000c*/ 	.byte	0x04, 0x11
        /*000e*/ 	.short	(.L_3 - .L_2)
	.align		4
.L_2:
        /*0010*/ 	.word	index@(_Z12MatMulKernel6MatrixS_S_)
        /*0014*/ 	.word	0x00000000


	//----- nvinfo : EIATTR_REGCOUNT
	.align		4
.L_3:
        /*0018*/ 	.byte	0x04, 0x2f
        /*001a*/ 	.short	(.L_5 - .L_4)
	.align		4
.L_4:
        /*001c*/ 	.word	index@(_Z19MatMulSharedMemory16MatrixS_S_)
        /*0020*/ 	.word	0x0000001f


	//----- nvinfo : EIATTR_FRAME_SIZE
	.align		4
.L_5:
        /*0024*/ 	.byte	0x04, 0x11
        /*0026*/ 	.short	(.L_7 - .L_6)
	.align		4
.L_6:
        /*0028*/ 	.word	index@(_Z19MatMulSharedMemory16MatrixS_S_)
        /*002c*/ 	.word	0x00000000


	//----- nvinfo : EIATTR_MIN_STACK_SIZE
	.align		4
.L_7:
        /*0030*/ 	.byte	0x04, 0x12
        /*0032*/ 	.short	(.L_9 - .L_8)
	.align		4
.L_8:
        /*0034*/ 	.word	index@(_Z19MatMulSharedMemory16MatrixS_S_)
        /*0038*/ 	.word	0x00000000


	//----- nvinfo : EIATTR_MIN_STACK_SIZE
	.align		4
.L_9:
        /*003c*/ 	.byte	0x04, 0x12
        /*003e*/ 	.short	(.L_11 - .L_10)
	.align		4
.L_10:
        /*0040*/ 	.word	index@(_Z12MatMulKernel6MatrixS_S_)
        /*0044*/ 	.word	0x00000000
.L_11:


//--------------------- .nv.compat                --------------------------
	.section	.nv.compat,"",@"SHT_CUDA_COMPAT_INFO"
	.align	4
        /*0000*/ 	.byte	0x02, 0x09, 0x00, 0x00, 0x02, 0x02, 0x01, 0x00, 0x02, 0x05, 0x05, 0x00, 0x03, 0x07, 0x01, 0x01
        /*0010*/ 	.byte	0x02, 0x03, 0x00, 0x00, 0x02, 0x06, 0x01, 0x00, 0x04, 0x0b, 0x08, 0x00, 0x09, 0x00, 0x00, 0x00
        /*0020*/ 	.byte	0x00, 0x00, 0x00, 0x00


//--------------------- .nv.info._Z19MatMulSharedMemory16MatrixS_S_ --------------------------
	.section	.nv.info._Z19MatMulSharedMemory16MatrixS_S_,"",@"SHT_CUDA_INFO"
	.sectionflags	@""
	.align	4


	//----- nvinfo : EIATTR_CUDA_API_VERSION
	.align		4
        /*0000*/ 	.byte	0x04, 0x37
        /*0002*/ 	.short	(.L_13 - .L_12)
.L_12:
        /*0004*/ 	.word	0x00000082


	//----- nvinfo : EIATTR_KPARAM_INFO
	.align		4
.L_13:
        /*0008*/ 	.byte	0x04, 0x17
        /*000a*/ 	.short	(.L_15 - .L_14)
.L_14:
        /*000c*/ 	.word	0x00000000
        /*0010*/ 	.short	0x0002
        /*0012*/ 	.short	0x0030
        /*0014*/ 	.byte	0x00, 0xf0, 0x61, 0x00


	//----- nvinfo : EIATTR_KPARAM_INFO
	.align		4
.L_15:
        /*0018*/ 	.byte	0x04, 0x17
        /*001a*/ 	.short	(.L_17 - .L_16)
.L_16:
        /*001c*/ 	.word	0x00000000
        /*0020*/ 	.short	0x0001
        /*0022*/ 	.short	0x0018
        /*0024*/ 	.byte	0x00, 0xf0, 0x61, 0x00


	//----- nvinfo : EIATTR_KPARAM_INFO
	.align		4
.L_17:
        /*0028*/ 	.byte	0x04, 0x17
        /*002a*/ 	.short	(.L_19 - .L_18)
.L_18:
        /*002c*/ 	.word	0x00000000
        /*0030*/ 	.short	0x0000
        /*0032*/ 	.short	0x0000
        /*0034*/ 	.byte	0x00, 0xf0, 0x61, 0x00


	//----- nvinfo : EIATTR_SPARSE_MMA_MASK
	.align		4
.L_19:
        /*0038*/ 	.byte	0x03, 0x50
        /*003a*/ 	.short	0x0000


	//----- nvinfo : EIATTR_MAXREG_COUNT
	.align		4
        /*003c*/ 	.byte	0x03, 0x1b
        /*003e*/ 	.short	0x00ff


	//----- nvinfo : EIATTR_NUM_BARRIERS
	.align		4
        /*0040*/ 	.byte	0x02, 0x4c
        /*0042*/ 	.byte	0x01
	.zero		1


	//----- nvinfo : EIATTR_MERCURY_ISA_VERSION
	.align		4
        /*0044*/ 	.byte	0x03, 0x5f
        /*0046*/ 	.short	0x0101


	//----- nvinfo : EIATTR_UNUSED_LOAD_BYTE_OFFSET
	.align		4
        /*0048*/ 	.byte	0x04, 0x44
        /*004a*/ 	.short	(.L_21 - .L_20)


	//   ....[0]....
.L_20:
        /*004c*/ 	.word	0x00000ac0
        /*0050*/ 	.word	0x00000fff


	//----- nvinfo : EIATTR_VRC_CTA_INIT_COUNT
	.align		4
.L_21:
        /*0054*/ 	.byte	0x02, 0x4a
	.zero		1
	.zero		1


	//----- nvinfo : EIATTR_EXIT_INSTR_OFFSETS
	.align		4
        /*0058*/ 	.byte	0x04, 0x1c
        /*005a*/ 	.short	(.L_23 - .L_22)


	//   ....[0]....
.L_22:
        /*005c*/ 	.word	0x00000180


	//   ....[1]....
        /*0060*/ 	.word	0x00000c30


	//----- nvinfo : EIATTR_CBANK_PARAM_SIZE
	.align		4
.L_23:
        /*0064*/ 	.byte	0x03, 0x19
        /*0066*/ 	.short	0x0048


	//----- nvinfo : EIATTR_PARAM_CBANK
	.align		4
        /*0068*/ 	.byte	0x04, 0x0a
        /*006a*/ 	.short	(.L_25 - .L_24)
	.align		4
.L_24:
        /*006c*/ 	.word	index@(.nv.constant0._Z19MatMulSharedMemory16MatrixS_S_)
        /*0070*/ 	.short	0x0380
        /*0072*/ 	.short	0x0048


	//----- nvinfo : EIATTR_SW_WAR
	.align		4
.L_25:
        /*0074*/ 	.byte	0x04, 0x36
        /*0076*/ 	.short	(.L_27 - .L_26)
.L_26:
        /*0078*/ 	.word	0x00000008
.L_27:


//--------------------- .nv.info._Z12MatMulKernel6MatrixS_S_ --------------------------
	.section	.nv.info._Z12MatMulKernel6MatrixS_S_,"",@"SHT_CUDA_INFO"
	.sectionflags	@""
	.align	4


	//----- nvinfo : EIATTR_CUDA_API_VERSION
	.align		4
        /*0000*/ 	.byte	0x04, 0x37
        /*0002*/ 	.short	(.L_29 - .L_28)
.L_28:
        /*0004*/ 	.word	0x00000082


	//----- nvinfo : EIATTR_KPARAM_INFO
	.align		4
.L_29:
        /*0008*/ 	.byte	0x04, 0x17
        /*000a*/ 	.short	(.L_31 - .L_30)
.L_30:
        /*000c*/ 	.word	0x00000000
        /*0010*/ 	.short	0x0002
        /*0012*/ 	.short	0x0030
        /*0014*/ 	.byte	0x00, 0xf0, 0x61, 0x00


	//----- nvinfo : EIATTR_KPARAM_INFO
	.align		4
.L_31:
        /*0018*/ 	.byte	0x04, 0x17
        /*001a*/ 	.short	(.L_33 - .L_32)
.L_32:
        /*001c*/ 	.word	0x00000000
        /*0020*/ 	.short	0x0001
        /*0022*/ 	.short	0x0018
        /*0024*/ 	.byte	0x00, 0xf0, 0x61, 0x00


	//----- nvinfo : EIATTR_KPARAM_INFO
	.align		4
.L_33:
        /*0028*/ 	.byte	0x04, 0x17
        /*002a*/ 	.short	(.L_35 - .L_34)
.L_34:
        /*002c*/ 	.word	0x00000000
        /*0030*/ 	.short	0x0000
        /*0032*/ 	.short	0x0000
        /*0034*/ 	.byte	0x00, 0xf0, 0x61, 0x00


	//----- nvinfo : EIATTR_SPARSE_MMA_MASK
	.align		4
.L_35:
        /*0038*/ 	.byte	0x03, 0x50
        /*003a*/ 	.short	0x0000


	//----- nvinfo : EIATTR_MAXREG_COUNT
	.align		4
        /*003c*/ 	.byte	0x03, 0x1b
        /*003e*/ 	.short	0x00ff


	//----- nvinfo : EIATTR_MERCURY_ISA_VERSION
	.align		4
        /*0040*/ 	.byte	0x03, 0x5f
        /*0042*/ 	.short	0x0101


	//----- nvinfo : EIATTR_VRC_CTA_INIT_COUNT
	.align		4
        /*0044*/ 	.byte	0x02, 0x4a
	.zero		1
	.zero		1


	//----- nvinfo : EIATTR_EXIT_INSTR_OFFSETS
	.align		4
        /*0048*/ 	.byte	0x04, 0x1c
        /*004a*/ 	.short	(.L_37 - .L_36)


	//   ....[0]....
.L_36:
        /*004c*/ 	.word	0x000000c0


	//   ....[1]....
        /*0050*/ 	.word	0x000008a0


	//----- nvinfo : EIATTR_CBANK_PARAM_SIZE
	.align		4
.L_37:
        /*0054*/ 	.byte	0x03, 0x19
        /*0056*/ 	.short	0x0048


	//----- nvinfo : EIATTR_PARAM_CBANK
	.align		4
        /*0058*/ 	.byte	0x04, 0x0a
        /*005a*/ 	.short	(.L_39 - .L_38)
	.align		4
.L_38:
        /*005c*/ 	.word	index@(.nv.constant0._Z12MatMulKernel6MatrixS_S_)
        /*0060*/ 	.short	0x0380
        /*0062*/ 	.short	0x0048


	//----- nvinfo : EIATTR_SW_WAR
	.align		4
.L_39:
        /*0064*/ 	.byte	0x04, 0x36
        /*0066*/ 	.short	(.L_41 - .L_40)
.L_40:
        /*0068*/ 	.word	0x00000008
.L_41:


//--------------------- .nv.callgraph             --------------------------
	.section	.nv.callgraph,"",@"SHT_CUDA_CALLGRAPH"
	.align	4
	.sectionentsize	8
	.align		4
        /*0000*/ 	.word	0x00000000
	.align		4
        /*0004*/ 	.word	0xffffffff
	.align		4
        /*0008*/ 	.word	0x00000000
	.align		4
        /*000c*/ 	.word	0xfffffffe
	.align		4
        /*0010*/ 	.word	0x00000000
	.align		4
        /*0014*/ 	.word	0xfffffffd
	.align		4
        /*0018*/ 	.word	0x00000000
	.align		4
        /*001c*/ 	.word	0xfffffffc


//--------------------- .text._Z19MatMulSharedMemory16MatrixS_S_ --------------------------
	.section	.text._Z19MatMulSharedMemory16MatrixS_S_,"ax",@progbits
	.align	128
        .global         _Z19MatMulSharedMemory16MatrixS_S_
        .type           _Z19MatMulSharedMemory16MatrixS_S_,@function
        .size           _Z19MatMulSharedMemory16MatrixS_S_,(.L_x_12 - _Z19MatMulSharedMemory16MatrixS_S_)
        .other          _Z19MatMulSharedMemory16MatrixS_S_,@"STO_CUDA_ENTRY STV_DEFAULT"
_Z19MatMulSharedMemory16MatrixS_S_:
.text._Z19MatMulSharedMemory16MatrixS_S_:
[----:B------:R-:W-:Y:S08]  /*0000*/  LDC R1, c[0x0][0x37c] ;  /* 0x0000df00ff017b82 */ /* 0x000ff00000000800 */
[----:B------:R-:W0:Y:S01]  /*0010*/  S2UR UR5, SR_CTAID.X ;  /* 0x00000000000579c3 */ /* 0x000e220000002500 */
[----:B------:R-:W1:Y:S01]  /*0020*/  LDCU.64 UR8, c[0x0][0x3b0] ;  /* 0x00007600ff0877ac */ /* 0x000e620008000a00 */
[----:B------:R-:W2:Y:S01]  /*0030*/  S2R R0, SR_TID.X ;  /* 0x0000000000007919 */ /* 0x000ea20000002100 */
[----:B------:R-:W3:Y:S05]  /*0040*/  S2R R3, SR_TID.Y ;  /* 0x0000000000037919 */ /* 0x000eea0000002200 */
[----:B------:R-:W4:Y:S01]  /*0050*/  S2UR UR4, SR_CTAID.Y ;  /* 0x00000000000479c3 */ /* 0x000f220000002600 */
[----:B-1----:R-:W-:-:S02]  /*0060*/  USHF.R.S32.HI UR7, URZ, 0x1f, UR8 ;  /* 0x0000001fff077899 */ /* 0x002fc40008011408 */
[----:B------:R-:W-:Y:S02]  /*0070*/  USHF.R.S32.HI UR6, URZ, 0x1f, UR9 ;  /* 0x0000001fff067899 */ /* 0x000fe40008011409 */
[----:B------:R-:W-:Y:S02]  /*0080*/  ULEA.HI UR7, UR7, UR8, URZ, 0x4 ;  /* 0x0000000807077291 */ /* 0x000fe4000f8f20ff */
[----:B0-----:R-:W-:Y:S02]  /*0090*/  USHF.L.U32 UR5, UR5, 0x4, URZ ;  /* 0x0000000405057899 */ /* 0x001fe400080006ff */
[----:B------:R-:W-:Y:S02]  /*00a0*/  ULEA.HI UR6, UR6, UR9, URZ, 0x4 ;  /* 0x0000000906067291 */ /* 0x000fe4000f8f20ff */
[----:B------:R-:W-:Y:S02]  /*00b0*/  UIADD3 UR11, UPT, UPT, UR5, 0x10, URZ ;  /* 0x00000010050b7890 */ /* 0x000fe4000fffe0ff */
[----:B------:R-:W-:-:S02]  /*00c0*/  ULOP3.LUT UR7, UR7, 0xfffffff0, URZ, 0xc0, !UPT ;  /* 0xfffffff007077892 */ /* 0x000fc4000f8ec0ff */
[----:B----4-:R-:W-:Y:S02]  /*00d0*/  USHF.L.U32 UR4, UR4, 0x4, URZ ;  /* 0x0000000404047899 */ /* 0x010fe400080006ff */
[----:B------:R-:W-:Y:S02]  /*00e0*/  ULOP3.LUT UR6, UR6, 0xfffffff0, URZ, 0xc0, !UPT ;  /* 0xfffffff006067892 */ /* 0x000fe4000f8ec0ff */
[----:B------:R-:W-:Y:S02]  /*00f0*/  UIADD3 UR10, UPT, UPT, UR4, 0x10, URZ ;  /* 0x00000010040a7890 */ /* 0x000fe4000fffe0ff */
[----:B------:R-:W-:Y:S02]  /*0100*/  UISETP.GT.AND UP1, UPT, UR11, UR8, UPT ;  /* 0x000000080b00728c */ /* 0x000fe4000bf24270 */
[----:B------:R-:W-:Y:S02]  /*0110*/  UIADD3 UR7, UPT, UPT, -UR7, UR8, URZ ;  /* 0x0000000807077290 */ /* 0x000fe4000fffe1ff */
[----:B------:R-:W-:-:S02]  /*0120*/  UISETP.GT.AND UP0, UPT, UR10, UR9, UPT ;  /* 0x000000090a00728c */ /* 0x000fc4000bf04270 */
[----:B------:R-:W-:Y:S02]  /*0130*/  UIADD3 UR6, UPT, UPT, -UR6, UR9, URZ ;  /* 0x0000000906067290 */ /* 0x000fe4000fffe1ff */
[----:B------:R-:W-:Y:S02]  /*0140*/  USEL UR7, UR7, 0x10, UP1 ;  /* 0x0000001007077887 */ /* 0x000fe40008800000 */
[----:B------:R-:W-:-:S04]  /*0150*/  USEL UR6, UR6, 0x10, UP0 ;  /* 0x0000001006067887 */ /* 0x000fc80008000000 */
[----:B--2---:R-:W-:-:S04]  /*0160*/  ISETP.GE.AND P0, PT, R0, UR7, PT ;  /* 0x0000000700007c0c */ /* 0x004fc8000bf06270 */
[----:B---3--:R-:W-:-:S13]  /*0170*/  ISETP.GE.OR P0, PT, R3, UR6, P0 ;  /* 0x0000000603007c0c */ /* 0x008fda0008706670 */
[----:B------:R-:W-:Y:S05]  /*0180*/  @P0 EXIT ;  /* 0x000000000000094d */ /* 0x000fea0003800000 */
[----:B------:R-:W0:Y:S01]  /*0190*/  LDC R5, c[0x0][0x380] ;  /* 0x0000e000ff057b82 */ /* 0x000e220000000800 */
[----:B------:R-:W1:Y:S01]  /*01a0*/  LDCU.64 UR10, c[0x0][0x358] ;  /* 0x00006b00ff0a77ac */ /* 0x000e620008000a00 */
[----:B------:R-:W-:Y:S01]  /*01b0*/  IMAD.MOV.U32 R23, RZ, RZ, RZ ;  /* 0x000000ffff177224 */ /* 0x000fe200078e00ff */
[----:B0-----:R-:W-:-:S13]  /*01c0*/  LOP3.LUT P0, RZ, R5, 0xf, RZ, 0xc0, !PT ;  /* 0x0000000f05ff7812 */ /* 0x001fda000780c0ff */
[--C-:B------:R-:W-:Y:S02]  /*01d0*/  @P0 SHF.R.S32.HI R4, RZ, 0x1f, R5.reuse ;  /* 0x0000001fff040819 */ /* 0x100fe40000011405 */
[----:B------:R-:W-:Y:S02]  /*01e0*/  @!P0 SHF.R.S32.HI R2, RZ, 0x4, R5 ;  /* 0x00000004ff028819 */ /* 0x000fe40000011405 */
[----:B------:R-:W-:-:S04]  /*01f0*/  @P0 LEA.HI R4, R4, R5, RZ, 0x4 ;  /* 0x0000000504040211 */ /* 0x000fc800078f20ff */
[----:B------:R-:W-:-:S04]  /*0200*/  @P0 LEA.HI.SX32 R2, R4, 0x1, 0x1c ;  /* 0x0000000104020811 */ /* 0x000fc800078fe2ff */
[----:B------:R-:W-:-:S13]  /*0210*/  ISETP.GE.AND P0, PT, R2, 0x1, PT ;  /* 0x000000010200780c */ /* 0x000fda0003f06270 */
[----:B-1----:R-:W-:Y:S05]  /*0220*/  @!P0 BRA `(.L_x_0) ;  /* 0x0000000800588947 */ /* 0x002fea0003800000 */
[----:B------:R-:W0:Y:S01]  /*0230*/  S2UR UR8, SR_CgaCtaId ;  /* 0x00000000000879c3 */ /* 0x000e220000008800 */
[----:B------:R-:W1:Y:S01]  /*0240*/  LDCU UR9, c[0x0][0x388] ;  /* 0x00007100ff0977ac */ /* 0x000e620008000800 */
[----:B------:R-:W-:Y:S01]  /*0250*/  SHF.R.S32.HI R4, RZ, 0x1f, R5 ;  /* 0x0000001fff047819 */ /* 0x000fe20000011405 */
[----:B------:R-:W-:Y:S01]  /*0260*/  IMAD.MOV.U32 R23, RZ, RZ, RZ ;  /* 0x000000ffff177224 */ /* 0x000fe200078e00ff */
[----:B------:R-:W-:Y:S01]  /*0270*/  IADD3 R2, PT, PT, -R2, RZ, RZ ;  /* 0x000000ff02027210 */ /* 0x000fe20007ffe1ff */
[----:B------:R-:W2:Y:S01]  /*0280*/  LDCU UR12, c[0x0][0x3a0] ;  /* 0x00007400ff0c77ac */ /* 0x000ea20008000800 */
[----:B------:R-:W-:Y:S01]  /*0290*/  LEA.HI R4, R4, R5, RZ, 0x4 ;  /* 0x0000000504047211 */ /* 0x000fe200078f20ff */
[----:B------:R-:W-:-:S03]  /*02a0*/  UMOV UR6, 0x400 ;  /* 0x0000040000067882 */ /* 0x000fc60000000000 */
[----:B------:R-:W-:Y:S01]  /*02b0*/  LOP3.LUT R19, R4, 0xfffffff0, RZ, 0xc0, !PT ;  /* 0xfffffff004137812 */ /* 0x000fe200078ec0ff */
[----:B------:R-:W-:Y:S01]  /*02c0*/  UIADD3 UR7, UPT, UPT, UR6, 0x400, URZ ;  /* 0x0000040006077890 */ /* 0x000fe2000fffe0ff */
[----:B------:R-:W-:Y:S01]  /*02d0*/  IMAD.MOV.U32 R4, RZ, RZ, RZ ;  /* 0x000000ffff047224 */ /* 0x000fe200078e00ff */
[----:B------:R-:W3:Y:S02]  /*02e0*/  LDCU UR13, c[0x0][0x3a0] ;  /* 0x00007400ff0d77ac */ /* 0x000ee40008000800 */
[----:B------:R-:W-:Y:S01]  /*02f0*/  IMAD.IADD R19, R5, 0x1, -R19 ;  /* 0x0000000105137824 */ /* 0x000fe200078e0a13 */
[----:B------:R-:W4:Y:S01]  /*0300*/  LDCU.64 UR16, c[0x0][0x3a8] ;  /* 0x00007500ff1077ac */ /* 0x000f220008000a00 */
[C-C-:B-1----:R-:W-:Y:S01]  /*0310*/  IMAD R18, R3.reuse, UR9, R0.reuse ;  /* 0x0000000903127c24 */ /* 0x142fe2000f8e0200 */
[----:B------:R-:W1:Y:S01]  /*0320*/  LDCU.64 UR14, c[0x0][0x390] ;  /* 0x00007200ff0e77ac */ /* 0x000e620008000a00 */
[----:B--2---:R-:W-:Y:S01]  /*0330*/  IMAD R7, R3, UR12, R0 ;  /* 0x0000000c03077c24 */ /* 0x004fe2000f8e0200 */
[----:B0-----:R-:W-:-:S02]  /*0340*/  ULEA UR7, UR8, UR7, 0x18 ;  /* 0x0000000708077291 */ /* 0x001fc4000f8ec0ff */
[----:B------:R-:W-:Y:S02]  /*0350*/  ULEA UR6, UR8, UR6, 0x18 ;  /* 0x0000000608067291 */ /* 0x000fe4000f8ec0ff */
[----:B------:R-:W-:Y:S02]  /*0360*/  UIMAD UR8, UR4, UR9, URZ ;  /* 0x00000009040872a4 */ /* 0x000fe4000f8e02ff */
[C---:B------:R-:W-:Y:S02]  /*0370*/  LEA R6, R0.reuse, UR7, 0x2 ;  /* 0x0000000700067c11 */ /* 0x040fe4000f8e10ff */
[C---:B------:R-:W-:Y:S01]  /*0380*/  LEA R17, R3.reuse, UR6, 0x6 ;  /* 0x0000000603117c11 */ /* 0x040fe2000f8e30ff */
[----:B------:R-:W-:Y:S02]  /*0390*/  UMOV UR6, UR5 ;  /* 0x0000000500067c82 */ /* 0x000fe40008000000 */
[----:B------:R-:W-:Y:S01]  /*03a0*/  IMAD R5, R3, 0x40, R6 ;  /* 0x0000004003057824 */ /* 0x000fe200078e0206 */
[----:B---34-:R-:W-:-:S07]  /*03b0*/  LEA R16, R0, R17, 0x2 ;  /* 0x0000001100107211 */ /* 0x018fce00078e10ff */
.L_x_5:
[----:B------:R-:W-:Y:S02]  /*03c0*/  USHF.R.S32.HI UR7, URZ, 0x1f, UR8 ;  /* 0x0000001fff077899 */ /* 0x000fe40008011408 */
[C---:B0-----:R-:W-:Y:S01]  /*03d0*/  IADD3 R11, P0, PT, R18.reuse, UR8, RZ ;  /* 0x00000008120b7c10 */ /* 0x041fe2000ff1e0ff */
[----:B------:R-:W-:Y:S02]  /*03e0*/  USHF.R.S32.HI UR9, URZ, 0x1f, UR6 ;  /* 0x0000001fff097899 */ /* 0x000fe40008011406 */
[----:B------:R-:W-:Y:S01]  /*03f0*/  IADD3 R9, P1, PT, R7, UR6, RZ ;  /* 0x0000000607097c10 */ /* 0x000fe2000ff3e0ff */
[----:B------:R-:W0:Y:S01]  /*0400*/  LDC R13, c[0x0][0x380] ;  /* 0x0000e000ff0d7b82 */ /* 0x000e220000000800 */
[----:B------:R-:W-:Y:S02]  /*0410*/  LEA.HI.X.SX32 R14, R18, UR7, 0x1, P0 ;  /* 0x00000007120e7c11 */ /* 0x000fe400080f0eff */
[----:B-1----:R-:W-:Y:S02]  /*0420*/  LEA R10, P0, R11, UR14, 0x2 ;  /* 0x0000000e0b0a7c11 */ /* 0x002fe4000f8010ff */
[----:B------:R-:W-:-:S02]  /*0430*/  LEA.HI.X.SX32 R12, R7, UR9, 0x1, P1 ;  /* 0x00000009070c7c11 */ /* 0x000fc400088f0eff */
[----:B------:R-:W-:Y:S02]  /*0440*/  LEA R8, P1, R9, UR16, 0x2 ;  /* 0x0000001009087c11 */ /* 0x000fe4000f8210ff */
[----:B------:R-:W-:Y:S02]  /*0450*/  LEA.HI.X R11, R11, UR15, R14, 0x2, P0 ;  /* 0x0000000f0b0b7c11 */ /* 0x000fe400080f140e */
[----:B------:R-:W-:-:S04]  /*0460*/  LEA.HI.X R9, R9, UR17, R12, 0x2, P1 ;  /* 0x0000001109097c11 */ /* 0x000fc800088f140c */
[----:B------:R-:W2:Y:S04]  /*0470*/  LDG.E R11, desc[UR10][R10.64] ;  /* 0x0000000a0a0b7981 */ /* 0x000ea8000c1e1900 */
[----:B------:R-:W3:Y:S01]  /*0480*/  LDG.E R8, desc[UR10][R8.64] ;  /* 0x0000000a08087981 */ /* 0x000ee2000c1e1900 */
[----:B------:R-:W-:Y:S01]  /*0490*/  VIADD R4, R4, 0x10 ;  /* 0x0000001004047836 */ /* 0x000fe20000000000 */
[----:B------:R-:W-:-:S04]  /*04a0*/  IADD3 R2, PT, PT, R2, 0x1, RZ ;  /* 0x0000000102027810 */ /* 0x000fc80007ffe0ff */
[----:B0-----:R-:W-:-:S04]  /*04b0*/  ISETP.GT.AND P0, PT, R4, R13, PT ;  /* 0x0000000d0400720c */ /* 0x001fc80003f04270 */
[----:B------:R-:W-:Y:S02]  /*04c0*/  SEL R20, R19, 0x10, P0 ;  /* 0x0000001013147807 */ /* 0x000fe40000000000 */
[----:B------:R-:W-:Y:S02]  /*04d0*/  ISETP.NE.AND P0, PT, R2, RZ, PT ;  /* 0x000000ff0200720c */ /* 0x000fe40003f05270 */
[----:B------:R-:W-:Y:S01]  /*04e0*/  ISETP.GE.AND P1, PT, R20, 0x1, PT ;  /* 0x000000011400780c */ /* 0x000fe20003f26270 */
[----:B--2---:R0:W-:Y:S04]  /*04f0*/  STS [R16], R11 ;  /* 0x0000000b10007388 */ /* 0x0041e80000000800 */
[----:B---3--:R0:W-:Y:S01]  /*0500*/  STS [R5], R8 ;  /* 0x0000000805007388 */ /* 0x0081e20000000800 */
[----:B------:R-:W-:Y:S07]  /*0510*/  BAR.SYNC.DEFER_BLOCKING 0x0 ;  /* 0x0000000000007b1d */ /* 0x000fee0000010000 */
[----:B------:R-:W-:Y:S05]  /*0520*/  @!P1 BRA `(.L_x_1) ;  /* 0x0000000400889947 */ /* 0x000fea0003800000 */
[C---:B------:R-:W-:Y:S01]  /*0530*/  ISETP.GE.U32.AND P1, PT, R20.reuse, 0x10, PT ;  /* 0x000000101400780c */ /* 0x040fe20003f26070 */
[----:B------:R-:W-:Y:S01]  /*0540*/  IMAD.MOV.U32 R22, RZ, RZ, RZ ;  /* 0x000000ffff167224 */ /* 0x000fe200078e00ff */
[----:B------:R-:W-:-:S04]  /*0550*/  LOP3.LUT R21, R20, 0xf, RZ, 0xc0, !PT ;  /* 0x0000000f14157812 */ /* 0x000fc800078ec0ff */
[----:B------:R-:W-:-:S07]  /*0560*/  ISETP.NE.AND P2, PT, R21, RZ, PT ;  /* 0x000000ff1500720c */ /* 0x000fce0003f45270 */
[----:B------:R-:W-:Y:S06]  /*0570*/  @!P1 BRA `(.L_x_2) ;  /* 0x0000000000949947 */ /* 0x000fec0003800000 */
[----:B0-----:R-:W-:Y:S04]  /*0580*/  LDS R8, [R6] ;  /* 0x0000000006087984 */ /* 0x001fe80000000800 */
[----:B------:R-:W0:Y:S04]  /*0590*/  LDS.128 R12, [R17] ;  /* 0x00000000110c7984 */ /* 0x000e280000000c00 */
[----:B------:R-:W1:Y:S04]  /*05a0*/  LDS R27, [R6+0x40] ;  /* 0x00004000061b7984 */ /* 0x000e680000000800 */
[----:B------:R-:W2:Y:S04]  /*05b0*/  LDS R25, [R6+0x80] ;  /* 0x0000800006197984 */ /* 0x000ea80000000800 */
[----:B------:R-:W3:Y:S04]  /*05c0*/  LDS R24, [R6+0xc0] ;  /* 0x0000c00006187984 */ /* 0x000ee80000000800 */
[----:B------:R-:W-:Y:S04]  /*05d0*/  LDS R22, [R6+0x140] ;  /* 0x0001400006167984 */ /* 0x000fe80000000800 */
[----:B------:R-:W-:Y:S01]  /*05e0*/  LDS R26, [R6+0x1c0] ;  /* 0x0001c000061a7984 */ /* 0x000fe20000000800 */
[----:B0-----:R-:W-:-:S03]  /*05f0*/  FFMA R12, R12, R8, R23 ;  /* 0x000000080c0c7223 */ /* 0x001fc60000000017 */
[----:B------:R-:W-:Y:S01]  /*0600*/  LDS R23, [R6+0x100] ;  /* 0x0001000006177984 */ /* 0x000fe20000000800 */
[----:B-1----:R-:W-:-:S03]  /*0610*/  FFMA R12, R27, R13, R12 ;  /* 0x0000000d1b0c7223 */ /* 0x002fc6000000000c */
[----:B------:R-:W0:Y:S01]  /*0620*/  LDS.128 R8, [R17+0x10] ;  /* 0x0000100011087984 */ /* 0x000e220000000c00 */
[----:B--2---:R-:W-:-:S03]  /*0630*/  FFMA R13, R25, R14, R12 ;  /* 0x0000000e190d7223 */ /* 0x004fc6000000000c */
[----:B------:R-:W1:Y:S01]  /*0640*/  LDS R25, [R6+0x180] ;  /* 0x0001800006197984 */ /* 0x000e620000000800 */
[----:B---3--:R-:W-:-:S03]  /*0650*/  FFMA R13, R24, R15, R13 ;  /* 0x0000000f180d7223 */ /* 0x008fc6000000000d */
[----:B------:R-:W-:Y:S04]  /*0660*/  LDS R27, [R6+0x200] ;  /* 0x00020000061b7984 */ /* 0x000fe80000000800 */
[----:B------:R-:W-:Y:S01]  /*0670*/  LDS R24, [R6+0x240] ;  /* 0x0002400006187984 */ /* 0x000fe20000000800 */
[----:B0-----:R-:W-:-:S03]  /*0680*/  FFMA R23, R8, R23, R13 ;  /* 0x0000001708177223 */ /* 0x001fc6000000000d */
[----:B------:R-:W0:Y:S01]  /*0690*/  LDS.128 R12, [R17+0x20] ;  /* 0x00002000110c7984 */ /* 0x000e220000000c00 */
[----:B------:R-:W-:-:S03]  /*06a0*/  FFMA R22, R22, R9, R23 ;  /* 0x0000000916167223 */ /* 0x000fc60000000017 */
[----:B------:R-:W2:Y:S01]  /*06b0*/  LDS R23, [R6+0x280] ;  /* 0x0002800006177984 */ /* 0x000ea20000000800 */
[----:B-1----:R-:W-:-:S03]  /*06c0*/  FFMA R25, R25, R10, R22 ;  /* 0x0000000a19197223 */ /* 0x002fc60000000016 */
[----:B------:R-:W1:Y:S01]  /*06d0*/  LDS R22, [R6+0x2c0] ;  /* 0x0002c00006167984 */ /* 0x000e620000000800 */
[----:B------:R-:W-:-:S03]  /*06e0*/  FFMA R11, R26, R11, R25 ;  /* 0x0000000b1a0b7223 */ /* 0x000fc60000000019 */
[----:B------:R-:W-:Y:S01]  /*06f0*/  LDS R25, [R6+0x300] ;  /* 0x0003000006197984 */ /* 0x000fe20000000800 */
[----:B0-----:R-:W-:-:S03]  /*0700*/  FFMA R27, R12, R27, R11 ;  /* 0x0000001b0c1b7223 */ /* 0x001fc6000000000b */
[----:B------:R-:W0:Y:S01]  /*0710*/  LDS.128 R8, [R17+0x30] ;  /* 0x0000300011087984 */ /* 0x000e220000000c00 */
[----:B------:R-:W-:-:S03]  /*0720*/  FFMA R24, R24, R13, R27 ;  /* 0x0000000d18187223 */ /* 0x000fc6000000001b */
[----:B------:R-:W3:Y:S01]  /*0730*/  LDS R27, [R6+0x340] ;  /* 0x00034000061b7984 */ /* 0x000ee20000000800 */
[----:B--2---:R-:W-:-:S03]  /*0740*/  FFMA R23, R23, R14, R24 ;  /* 0x0000000e17177223 */ /* 0x004fc60000000018 */
[----:B------:R-:W2:Y:S01]  /*0750*/  LDS R13, [R6+0x380] ;  /* 0x00038000060d7984 */ /* 0x000ea20000000800 */
[----:B-1----:R-:W-:Y:S01]  /*0760*/  FFMA R15, R22, R15, R23 ;  /* 0x0000000f160f7223 */ /* 0x002fe20000000017 */
[----:B------:R-:W-:Y:S02]  /*0770*/  HFMA2 R22, -RZ, RZ, 0, 9.5367431640625e-07 ;  /* 0x00000010ff167431 */ /* 0x000fe400000001ff */
[----:B------:R-:W1:Y:S01]  /*0780*/  LDS R12, [R6+0x3c0] ;  /* 0x0003c000060c7984 */ /* 0x000e620000000800 */
[----:B0-----:R-:W-:-:S04]  /*0790*/  FFMA R8, R8, R25, R15 ;  /* 0x0000001908087223 */ /* 0x001fc8000000000f */
[----:B---3--:R-:W-:-:S04]  /*07a0*/  FFMA R8, R27, R9, R8 ;  /* 0x000000091b087223 */ /* 0x008fc80000000008 */
[----:B--2---:R-:W-:-:S04]  /*07b0*/  FFMA R13, R13, R10, R8 ;  /* 0x0000000a0d0d7223 */ /* 0x004fc80000000008 */
[----:B-1----:R-:W-:-:S07]  /*07c0*/  FFMA R23, R12, R11, R13 ;  /* 0x0000000b0c177223 */ /* 0x002fce000000000d */
.L_x_2:
[----:B------:R-:W-:Y:S05]  /*07d0*/  @!P2 BRA `(.L_x_1) ;  /* 0x0000000000dca947 */ /* 0x000fea0003800000 */
[----:B------:R-:W-:Y:S02]  /*07e0*/  ISETP.GE.U32.AND P1, PT, R21, 0x8, PT ;  /* 0x000000081500780c */ /* 0x000fe40003f26070 */
[----:B------:R-:W-:-:S04]  /*07f0*/  LOP3.LUT R24, R20, 0x7, RZ, 0xc0, !PT ;  /* 0x0000000714187812 */ /* 0x000fc800078ec0ff */
[----:B------:R-:W-:-:S07]  /*0800*/  ISETP.NE.AND P2, PT, R24, RZ, PT ;  /* 0x000000ff1800720c */ /* 0x000fce0003f45270 */
[----:B------:R-:W-:Y:S06]  /*0810*/  @!P1 BRA `(.L_x_3) ;  /* 0x0000000000549947 */ /* 0x000fec0003800000 */
[C---:B------:R-:W-:Y:S01]  /*0820*/  IMAD R21, R22.reuse, 0x40, R6 ;  /* 0x0000004016157824 */ /* 0x040fe200078e0206 */
[C---:B------:R-:W-:Y:S01]  /*0830*/  LEA R26, R22.reuse, R17, 0x2 ;  /* 0x00000011161a7211 */ /* 0x040fe200078e10ff */
[----:B------:R-:W-:-:S03]  /*0840*/  VIADD R22, R22, 0x8 ;  /* 0x0000000816167836 */ /* 0x000fc60000000000 */
[----:B------:R-:W-:Y:S04]  /*0850*/  LDS R12, [R21] ;  /* 0x00000000150c7984 */ /* 0x000fe80000000800 */
[----:B0-----:R-:W0:Y:S04]  /*0860*/  LDS.128 R8, [R26] ;  /* 0x000000001a087984 */ /* 0x001e280000000c00 */
[----:B------:R-:W1:Y:S04]  /*0870*/  LDS R13, [R21+0x40] ;  /* 0x00004000150d7984 */ /* 0x000e680000000800 */
[----:B------:R-:W2:Y:S04]  /*0880*/  LDS R25, [R21+0x80] ;  /* 0x0000800015197984 */ /* 0x000ea80000000800 */
[----:B------:R-:W-:Y:S01]  /*0890*/  LDS R27, [R21+0x1c0] ;  /* 0x0001c000151b7984 */ /* 0x000fe20000000800 */
[----:B0-----:R-:W-:-:S03]  /*08a0*/  FFMA R12, R8, R12, R23 ;  /* 0x0000000c080c7223 */ /* 0x001fc60000000017 */
[----:B------:R-:W0:Y:S01]  /*08b0*/  LDS R8, [R21+0xc0] ;  /* 0x0000c00015087984 */ /* 0x000e220000000800 */
[----:B-1----:R-:W-:-:S03]  /*08c0*/  FFMA R28, R13, R9, R12 ;  /* 0x000000090d1c7223 */ /* 0x002fc6000000000c */
[----:B------:R-:W-:Y:S01]  /*08d0*/  LDS R9, [R21+0x100] ;  /* 0x0001000015097984 */ /* 0x000fe20000000800 */
[----:B--2---:R-:W-:-:S03]  /*08e0*/  FFMA R25, R25, R10, R28 ;  /* 0x0000000a19197223 */ /* 0x004fc6000000001c */
[----:B------:R-:W1:Y:S04]  /*08f0*/  LDS.128 R12, [R26+0x10] ;  /* 0x000010001a0c7984 */ /* 0x000e680000000c00 */
[----:B------:R-:W2:Y:S04]  /*0900*/  LDS R23, [R21+0x140] ;  /* 0x0001400015177984 */ /* 0x000ea80000000800 */
[----:B------:R-:W3:Y:S01]  /*0910*/  LDS R10, [R21+0x180] ;  /* 0x00018000150a7984 */ /* 0x000ee20000000800 */
[----:B0-----:R-:W-:-:S04]  /*0920*/  FFMA R11, R8, R11, R25 ;  /* 0x0000000b080b7223 */ /* 0x001fc80000000019 */
[----:B-1----:R-:W-:-:S04]  /*0930*/  FFMA R12, R12, R9, R11 ;  /* 0x000000090c0c7223 */ /* 0x002fc8000000000b */
[----:B--2---:R-:W-:-:S04]  /*0940*/  FFMA R13, R23, R13, R12 ;  /* 0x0000000d170d7223 */ /* 0x004fc8000000000c */
[----:B---3--:R-:W-:-:S04]  /*0950*/  FFMA R10, R10, R14, R13 ;  /* 0x0000000e0a0a7223 */ /* 0x008fc8000000000d */
[----:B------:R-:W-:-:S07]  /*0960*/  FFMA R23, R27, R15, R10 ;  /* 0x0000000f1b177223 */ /* 0x000fce000000000a */
.L_x_3:
[----:B------:R-:W-:Y:S05]  /*0970*/  @!P2 BRA `(.L_x_1) ;  /* 0x000000000074a947 */ /* 0x000fea0003800000 */
[----:B------:R-:W-:Y:S02]  /*0980*/  ISETP.GE.U32.AND P1, PT, R24, 0x4, PT ;  /* 0x000000041800780c */ /* 0x000fe40003f26070 */
[----:B------:R-:W-:-:S04]  /*0990*/  LOP3.LUT R20, R20, 0x3, RZ, 0xc0, !PT ;  /* 0x0000000314147812 */ /* 0x000fc800078ec0ff */
[----:B------:R-:W-:-:S07]  /*09a0*/  ISETP.NE.AND P2, PT, R20, RZ, PT ;  /* 0x000000ff1400720c */ /* 0x000fce0003f45270 */
[----:B------:R-:W-:Y:S06]  /*09b0*/  @!P1 BRA `(.L_x_4) ;  /* 0x0000000000309947 */ /* 0x000fec0003800000 */
[C---:B0-----:R-:W-:Y:S01]  /*09c0*/  IMAD R8, R22.reuse, 0x4, R17 ;  /* 0x0000000416087824 */ /* 0x041fe200078e0211 */
[C---:B------:R-:W-:Y:S02]  /*09d0*/  LEA R12, R22.reuse, R6, 0x6 ;  /* 0x00000006160c7211 */ /* 0x040fe400078e30ff */
[----:B------:R-:W-:-:S03]  /*09e0*/  IADD3 R22, PT, PT, R22, 0x4, RZ ;  /* 0x0000000416167810 */ /* 0x000fc60007ffe0ff */
[----:B------:R-:W-:Y:S04]  /*09f0*/  LDS R13, [R12] ;  /* 0x000000000c0d7984 */ /* 0x000fe80000000800 */
[----:B------:R-:W0:Y:S04]  /*0a00*/  LDS.128 R8, [R8] ;  /* 0x0000000008087984 */ /* 0x000e280000000c00 */
[----:B------:R-:W1:Y:S04]  /*0a10*/  LDS R15, [R12+0x40] ;  /* 0x000040000c0f7984 */ /* 0x000e680000000800 */
[----:B------:R-:W2:Y:S04]  /*0a20*/  LDS R24, [R12+0x80] ;  /* 0x000080000c187984 */ /* 0x000ea80000000800 */
[----:B------:R-:W3:Y:S01]  /*0a30*/  LDS R21, [R12+0xc0] ;  /* 0x0000c0000c157984 */ /* 0x000ee20000000800 */
[----:B0-----:R-:W-:-:S04]  /*0a40*/  FFMA R14, R8, R13, R23 ;  /* 0x0000000d080e7223 */ /* 0x001fc80000000017 */
[----:B-1----:R-:W-:-:S04]  /*0a50*/  FFMA R9, R15, R9, R14 ;  /* 0x000000090f097223 */ /* 0x002fc8000000000e */
[----:B--2---:R-:W-:-:S04]  /*0a60*/  FFMA R10, R24, R10, R9 ;  /* 0x0000000a180a7223 */ /* 0x004fc80000000009 */
[----:B---3--:R-:W-:-:S07]  /*0a70*/  FFMA R23, R21, R11, R10 ;  /* 0x0000000b15177223 */ /* 0x008fce000000000a */
.L_x_4:
[----:B------:R-:W-:Y:S05]  /*0a80*/  @!P2 BRA `(.L_x_1) ;  /* 0x000000000030a947 */ /* 0x000fea0003800000 */
[C---:B0-----:R-:W-:Y:S01]  /*0a90*/  IMAD R8, R22.reuse, 0x4, R17 ;  /* 0x0000000416087824 */ /* 0x041fe200078e0211 */
[----:B------:R-:W-:Y:S02]  /*0aa0*/  LEA R22, R22, R6, 0x6 ;  /* 0x0000000616167211 */ /* 0x000fe400078e30ff */
[----:B------:R-:W-:-:S03]  /*0ab0*/  ISETP.NE.AND P1, PT, R20, 0x1, PT ;  /* 0x000000011400780c */ /* 0x000fc60003f25270 */
[----:B------:R-:W-:Y:S04]  /*0ac0*/  LDS.128 R8, [R8] ;  /* 0x0000000008087984 */ /* 0x000fe80000000c00 */
[----:B------:R-:W0:Y:S02]  /*0ad0*/  LDS R12, [R22] ;  /* 0x00000000160c7984 */ /* 0x000e240000000800 */
[----:B0-----:R-:W-:-:S04]  /*0ae0*/  FFMA R23, R8, R12, R23 ;  /* 0x0000000c08177223 */ /* 0x001fc80000000017 */
[----:B------:R-:W-:Y:S05]  /*0af0*/  @!P1 BRA `(.L_x_1) ;  /* 0x0000000000149947 */ /* 0x000fea0003800000 */
[----:B------:R-:W-:Y:S01]  /*0b00*/  ISETP.NE.AND P1, PT, R20, 0x2, PT ;  /* 0x000000021400780c */ /* 0x000fe20003f25270 */
[----:B------:R-:W0:-:S12]  /*0b10*/  LDS R8, [R22+0x40] ;  /* 0x0000400016087984 */ /* 0x000e180000000800 */
[----:B------:R-:W1:Y:S01]  /*0b20*/  @P1 LDS R12, [R22+0x80] ;  /* 0x00008000160c1984 */ /* 0x000e620000000800 */
[----:B0-----:R-:W-:-:S04]  /*0b30*/  FFMA R23, R8, R9, R23 ;  /* 0x0000000908177223 */ /* 0x001fc80000000017 */
[----:B-1----:R-:W-:-:S07]  /*0b40*/  @P1 FFMA R23, R12, R10, R23 ;  /* 0x0000000a0c171223 */ /* 0x002fce0000000017 */
.L_x_1:
[----:B------:R-:W-:Y:S01]  /*0b50*/  BAR.SYNC.DEFER_BLOCKING 0x0 ;  /* 0x0000000000007b1d */ /* 0x000fe20000010000 */
[----:B------:R-:W-:Y:S02]  /*0b60*/  UIADD3 UR8, UPT, UPT, UR8, 0x10, URZ ;  /* 0x0000001008087890 */ /* 0x000fe4000fffe0ff */
[----:B------:R-:W-:-:S03]  /*0b70*/  ULEA UR6, UR13, UR6, 0x4 ;  /* 0x000000060d067291 */ /* 0x000fc6000f8e20ff */
[----:B------:R-:W-:Y:S09]  /*0b80*/  @P0 BRA `(.L_x_5) ;  /* 0xfffffff8000c0947 */ /* 0x000ff2000383ffff */
.L_x_0:
[----:B------:R-:W1:Y:S01]  /*0b90*/  LDCU UR7, c[0x0][0x3b8] ;  /* 0x00007700ff0777ac */ /* 0x000e620008000800 */
[----:B------:R-:W2:Y:S01]  /*0ba0*/  LDCU.64 UR8, c[0x0][0x3c0] ;  /* 0x00007800ff0877ac */ /* 0x000ea20008000a00 */
[----:B-1----:R-:W-:Y:S02]  /*0bb0*/  UIMAD UR6, UR4, UR7, UR5 ;  /* 0x00000007040672a4 */ /* 0x002fe4000f8e0205 */
[----:B------:R-:W-:Y:S02]  /*0bc0*/  IMAD R0, R3, UR7, R0 ;  /* 0x0000000703007c24 */ /* 0x000fe4000f8e0200 */
[----:B------:R-:W-:-:S03]  /*0bd0*/  USHF.R.S32.HI UR7, URZ, 0x1f, UR6 ;  /* 0x0000001fff077899 */ /* 0x000fc60008011406 */
[----:B------:R-:W-:-:S04]  /*0be0*/  IADD3 R3, P0, PT, R0, UR6, RZ ;  /* 0x0000000600037c10 */ /* 0x000fc8000ff1e0ff */
[----:B------:R-:W-:Y:S02]  /*0bf0*/  LEA.HI.X.SX32 R0, R0, UR7, 0x1, P0 ;  /* 0x0000000700007c11 */ /* 0x000fe400080f0eff */
[----:B--2---:R-:W-:-:S04]  /*0c00*/  LEA R2, P0, R3, UR8, 0x2 ;  /* 0x0000000803027c11 */ /* 0x004fc8000f8010ff */
[----:B------:R-:W-:-:S05]  /*0c10*/  LEA.HI.X R3, R3, UR9, R0, 0x2, P0 ;  /* 0x0000000903037c11 */ /* 0x000fca00080f1400 */
[----:B------:R-:W-:Y:S01]  /*0c20*/  STG.E desc[UR10][R2.64], R23 ;  /* 0x0000001702007986 */ /* 0x000fe2000c10190a */
[----:B------:R-:W-:Y:S05]  /*0c30*/  EXIT ;  /* 0x000000000000794d */ /* 0x000fea0003800000 */
.L_x_6:
[----:B------:R-:W-:-:S00]  /*0c40*/  BRA `(.L_x_6) ;  /* 0xfffffffc00fc7947 */ /* 0x000fc0000383ffff */
[----:B------:R-:W-:-:S00]  /*0c50*/  NOP ;  /* 0x0000000000007918 */ /* 0x000fc00000000000 */
        /* <DEDUP_REMOVED lines=10> */
.L_x_12:


//--------------------- .text._Z12MatMulKernel6MatrixS_S_ --------------------------
	.section	.text._Z12MatMulKernel6MatrixS_S_,"ax",@progbits
	.align	128
        .global         _Z12MatMulKernel6MatrixS_S_
        .type           _Z12MatMulKernel6MatrixS_S_,@function
        .size           _Z12MatMulKernel6MatrixS_S_,(.L_x_13 - _Z12MatMulKernel6MatrixS_S_)
        .other          _Z12MatMulKernel6MatrixS_S_,@"STO_CUDA_ENTRY STV_DEFAULT"
_Z12MatMulKernel6MatrixS_S_:
.text._Z12MatMulKernel6MatrixS_S_:
[----:B------:R-:W-:Y:S01]  /*0000*/  LDC R1, c[0x0][0x37c] ;  /* 0x0000df00ff017b82 */ /* 0x000fe20000000800 */
[----:B------:R-:W0:Y:S07]  /*0010*/  S2R R0, SR_TID.Y ;  /* 0x0000000000007919 */ /* 0x000e2e0000002200 */
[----:B------:R-:W1:Y:S01]  /*0020*/  LDC R2, c[0x0][0x360] ;  /* 0x0000d800ff027b82 */ /* 0x000e620000000800 */
[----:B------:R-:W2:Y:S01]  /*0030*/  LDCU.64 UR6, c[0x0][0x3b0] ;  /* 0x00007600ff0677ac */ /* 0x000ea20008000a00 */
[----:B------:R-:W1:Y:S06]  /*0040*/  S2R R15, SR_TID.X ;  /* 0x00000000000f7919 */ /* 0x000e6c0000002100 */
[----:B------:R-:W0:Y:S08]  /*0050*/  S2UR UR5, SR_CTAID.Y ;  /* 0x00000000000579c3 */ /* 0x000e300000002600 */
[----:B------:R-:W0:Y:S08]  /*0060*/  LDC R3, c[0x0][0x364] ;  /* 0x0000d900ff037b82 */ /* 0x000e300000000800 */
[----:B------:R-:W1:Y:S01]  /*0070*/  S2UR UR4, SR_CTAID.X ;  /* 0x00000000000479c3 */ /* 0x000e620000002500 */
[----:B0-----:R-:W-:-:S05]  /*0080*/  IMAD R0, R3, UR5, R0 ;  /* 0x0000000503007c24 */ /* 0x001fca000f8e0200 */
[----:B--2---:R-:W-:Y:S01]  /*0090*/  ISETP.GE.AND P0, PT, R0, UR7, PT ;  /* 0x0000000700007c0c */ /* 0x004fe2000bf06270 */
[----:B-1----:R-:W-:-:S05]  /*00a0*/  IMAD R15, R2, UR4, R15 ;  /* 0x00000004020f7c24 */ /* 0x002fca000f8e020f */
[----:B------:R-:W-:-:S13]  /*00b0*/  ISETP.GE.OR P0, PT, R15, UR6, P0 ;  /* 0x000000060f007c0c */ /* 0x000fda0008706670 */
[----:B------:R-:W-:Y:S05]  /*00c0*/  @P0 EXIT ;  /* 0x000000000000094d */ /* 0x000fea0003800000 */
[----:B------:R-:W0:Y:S01]  /*00d0*/  LDC R14, c[0x0][0x380] ;  /* 0x0000e000ff0e7b82 */ /* 0x000e220000000800 */
[----:B------:R-:W1:Y:S01]  /*00e0*/  LDCU.64 UR6, c[0x0][0x358] ;  /* 0x00006b00ff0677ac */ /* 0x000e620008000a00 */
[----:B------:R-:W-:Y:S01]  /*00f0*/  HFMA2 R25, -RZ, RZ, 0, 0 ;  /* 0x00000000ff197431 */ /* 0x000fe200000001ff */
[----:B0-----:R-:W-:-:S13]  /*0100*/  ISETP.GE.AND P0, PT, R14, 0x1, PT ;  /* 0x000000010e00780c */ /* 0x001fda0003f06270 */
[----:B-1----:R-:W-:Y:S05]  /*0110*/  @!P0 BRA `(.L_x_7) ;  /* 0x0000000400cc8947 */ /* 0x002fea0003800000 */
[----:B------:R-:W0:Y:S01]  /*0120*/  LDCU UR4, c[0x0][0x388] ;  /* 0x00007100ff0477ac */ /* 0x000e220008000800 */
[C---:B------:R-:W-:Y:S02]  /*0130*/  ISETP.GE.U32.AND P1, PT, R14.reuse, 0x8, PT ;  /* 0x000000080e00780c */ /* 0x040fe40003f26070 */
[----:B------:R-:W-:Y:S02]  /*0140*/  LOP3.LUT R24, R14, 0x7, RZ, 0xc0, !PT ;  /* 0x000000070e187812 */ /* 0x000fe400078ec0ff */
[----:B------:R-:W-:Y:S02]  /*0150*/  MOV R25, RZ ;  /* 0x000000ff00197202 */ /* 0x000fe40000000f00 */
[----:B------:R-:W-:Y:S02]  /*0160*/  ISETP.NE.AND P0, PT, R24, RZ, PT ;  /* 0x000000ff1800720c */ /* 0x000fe40003f05270 */
[----:B------:R-:W-:Y:S01]  /*0170*/  MOV R18, RZ ;  /* 0x000000ff00127202 */ /* 0x000fe20000000f00 */
[----:B0-----:R-:W-:-:S04]  /*0180*/  IMAD R17, R0, UR4, RZ ;  /* 0x0000000400117c24 */ /* 0x001fc8000f8e02ff */
[----:B------:R-:W-:Y:S06]  /*0190*/  @!P1 BRA `(.L_x_8) ;  /* 0x0000000000c89947 */ /* 0x000fec0003800000 */
[----:B------:R-:W0:Y:S01]  /*01a0*/  LDCU.64 UR4, c[0x0][0x390] ;  /* 0x00007200ff0477ac */ /* 0x000e220008000a00 */
[----:B------:R-:W-:Y:S02]  /*01b0*/  LOP3.LUT R18, R14, 0x7ffffff8, RZ, 0xc0, !PT ;  /* 0x7ffffff80e127812 */ /* 0x000fe400078ec0ff */
[----:B------:R-:W-:Y:S02]  /*01c0*/  MOV R25, RZ ;  /* 0x000000ff00197202 */ /* 0x000fe40000000f00 */
[----:B------:R-:W-:Y:S02]  /*01d0*/  MOV R16, R17 ;  /* 0x0000001100107202 */ /* 0x000fe40000000f00 */
[----:B------:R-:W-:Y:S02]  /*01e0*/  MOV R20, R15 ;  /* 0x0000000f00147202 */ /* 0x000fe40000000f00 */
[----:B------:R-:W-:Y:S01]  /*01f0*/  IADD3 R19, PT, PT, -R18, RZ, RZ ;  /* 0x000000ff12137210 */ /* 0x000fe20007ffe1ff */
[----:B0-----:R-:W-:-:S04]  /*0200*/  UIADD3 UR4, UP0, UPT, UR4, 0x10, URZ ;  /* 0x0000001004047890 */ /* 0x001fc8000ff1e0ff */
[----:B------:R-:W-:-:S12]  /*0210*/  UIADD3.X UR5, UPT, UPT, URZ, UR5, URZ, UP0, !UPT ;  /* 0x00000005ff057290 */ /* 0x000fd800087fe4ff */
.L_x_9:
[----:B------:R-:W0:Y:S01]  /*0220*/  LDC.64 R10, c[0x0][0x3a8] ;  /* 0x0000ea00ff0a7b82 */ /* 0x000e220000000a00 */
[----:B------:R-:W-:Y:S02]  /*0230*/  MOV R2, UR4 ;  /* 0x0000000400027c02 */ /* 0x000fe40008000f00 */
[----:B------:R-:W-:-:S03]  /*0240*/  MOV R3, UR5 ;  /* 0x0000000500037c02 */ /* 0x000fc60008000f00 */
[----:B------:R-:W-:Y:S02]  /*0250*/  IMAD.WIDE R2, R16, 0x4, R2 ;  /* 0x0000000410027825 */ /* 0x000fe400078e0202 */
[----:B------:R-:W1:Y:S03]  /*0260*/  LDC R23, c[0x0][0x3a0] ;  /* 0x0000e800ff177b82 */ /* 0x000e660000000800 */
[----:B------:R-:W2:Y:S04]  /*0270*/  LDG.E R26, desc[UR6][R2.64+-0x10] ;  /* 0xfffff006021a7981 */ /* 0x000ea8000c1e1900 */
[----:B------:R-:W3:Y:S04]  /*0280*/  LDG.E R22, desc[UR6][R2.64+-0xc] ;  /* 0xfffff40602167981 */ /* 0x000ee8000c1e1900 */
[----:B------:R-:W4:Y:S01]  /*0290*/  LDG.E R27, desc[UR6][R2.64+-0x8] ;  /* 0xfffff806021b7981 */ /* 0x000f22000c1e1900 */
[----:B0-----:R-:W-:-:S05]  /*02a0*/  IMAD.WIDE R10, R20, 0x4, R10 ;  /* 0x00000004140a7825 */ /* 0x001fca00078e020a */
[----:B------:R0:W2:Y:S01]  /*02b0*/  LDG.E R28, desc[UR6][R10.64] ;  /* 0x000000060a1c7981 */ /* 0x0000a2000c1e1900 */
[----:B-1----:R-:W-:-:S05]  /*02c0*/  IMAD.WIDE R12, R23, 0x4, R10 ;  /* 0x00000004170c7825 */ /* 0x002fca00078e020a */
[----:B------:R1:W3:Y:S01]  /*02d0*/  LDG.E R21, desc[UR6][R12.64] ;  /* 0x000000060c157981 */ /* 0x0002e2000c1e1900 */
[----:B------:R-:W-:-:S04]  /*02e0*/  IMAD.WIDE R8, R23, 0x4, R12 ;  /* 0x0000000417087825 */ /* 0x000fc800078e020c */
[C---:B------:R-:W-:Y:S02]  /*02f0*/  IMAD.WIDE R6, R23.reuse, 0x4, R8 ;  /* 0x0000000417067825 */ /* 0x040fe400078e0208 */
[----:B------:R-:W4:Y:S02]  /*0300*/  LDG.E R8, desc[UR6][R8.64] ;  /* 0x0000000608087981 */ /* 0x000f24000c1e1900 */
[C---:B------:R-:W-:Y:S02]  /*0310*/  IMAD.WIDE R4, R23.reuse, 0x4, R6 ;  /* 0x0000000417047825 */ /* 0x040fe400078e0206 */
[----:B------:R5:W4:Y:S02]  /*0320*/  LDG.E R29, desc[UR6][R6.64] ;  /* 0x00000006061d7981 */ /* 0x000b24000c1e1900 */
[C---:B0-----:R-:W-:Y:S02]  /*0330*/  IMAD.WIDE R10, R23.reuse, 0x4, R4 ;  /* 0x00000004170a7825 */ /* 0x041fe400078e0204 */
[----:B------:R-:W4:Y:S04]  /*0340*/  LDG.E R9, desc[UR6][R2.64+0x8] ;  /* 0x0000080602097981 */ /* 0x000f28000c1e1900 */
[----:B------:R-:W4:Y:S01]  /*0350*/  LDG.E R5, desc[UR6][R4.64] ;  /* 0x0000000604057981 */ /* 0x000f22000c1e1900 */
[----:B-1----:R-:W-:-:S03]  /*0360*/  IMAD.WIDE R12, R23, 0x4, R10 ;  /* 0x00000004170c7825 */ /* 0x002fc600078e020a */
[----:B------:R-:W4:Y:S01]  /*0370*/  LDG.E R4, desc[UR6][R2.64] ;  /* 0x0000000602047981 */ /* 0x000f22000c1e1900 */
[----:B-----5:R-:W-:-:S06]  /*0380*/  IMAD.WIDE R6, R23, 0x4, R12 ;  /* 0x0000000417067825 */ /* 0x020fcc00078e020c */
[----:B------:R-:W5:Y:S01]  /*0390*/  LDG.E R7, desc[UR6][R6.64] ;  /* 0x0000000606077981 */ /* 0x000f62000c1e1900 */
[----:B--2---:R-:W-:-:S03]  /*03a0*/  FFMA R25, R26, R28, R25 ;  /* 0x0000001c1a197223 */ /* 0x004fc60000000019 */
[----:B------:R-:W2:Y:S04]  /*03b0*/  LDG.E R26, desc[UR6][R2.64+-0x4] ;  /* 0xfffffc06021a7981 */ /* 0x000ea8000c1e1900 */
[----:B------:R-:W5:Y:S04]  /*03c0*/  LDG.E R28, desc[UR6][R10.64] ;  /* 0x000000060a1c7981 */ /* 0x000f68000c1e1900 */
[----:B------:R-:W5:Y:S04]  /*03d0*/  LDG.E R11, desc[UR6][R2.64+0x4] ;  /* 0x00000406020b7981 */ /* 0x000f68000c1e1900 */
[----:B------:R-:W5:Y:S04]  /*03e0*/  LDG.E R10, desc[UR6][R2.64+0xc] ;  /* 0x00000c06020a7981 */ /* 0x000f68000c1e1900 */
[----:B------:R-:W5:Y:S01]  /*03f0*/  LDG.E R2, desc[UR6][R12.64] ;  /* 0x000000060c027981 */ /* 0x000f62000c1e1900 */
[----:B---3--:R-:W-:Y:S01]  /*0400*/  FFMA R22, R22, R21, R25 ;  /* 0x0000001516167223 */ /* 0x008fe20000000019 */
[----:B------:R-:W-:-:S03]  /*0410*/  IADD3 R19, PT, PT, R19, 0x8, RZ ;  /* 0x0000000813137810 */ /* 0x000fc60007ffe0ff */
[----:B----4-:R-:W-:Y:S01]  /*0420*/  FFMA R27, R27, R8, R22 ;  /* 0x000000081b1b7223 */ /* 0x010fe20000000016 */
[----:B------:R-:W-:Y:S02]  /*0430*/  ISETP.NE.AND P1, PT, R19, RZ, PT ;  /* 0x000000ff1300720c */ /* 0x000fe40003f25270 */
[----:B------:R-:W-:Y:S02]  /*0440*/  LEA R20, R23, R20, 0x3 ;  /* 0x0000001417147211 */ /* 0x000fe400078e18ff */
[----:B------:R-:W-:Y:S01]  /*0450*/  IADD3 R16, PT, PT, R16, 0x8, RZ ;  /* 0x0000000810107810 */ /* 0x000fe20007ffe0ff */
[----:B--2---:R-:W-:-:S04]  /*0460*/  FFMA R27, R26, R29, R27 ;  /* 0x0000001d1a1b7223 */ /* 0x004fc8000000001b */
[----:B------:R-:W-:-:S04]  /*0470*/  FFMA R4, R4, R5, R27 ;  /* 0x0000000504047223 */ /* 0x000fc8000000001b */
[----:B-----5:R-:W-:-:S04]  /*0480*/  FFMA R4, R11, R28, R4 ;  /* 0x0000001c0b047223 */ /* 0x020fc80000000004 */
[----:B------:R-:W-:-:S04]  /*0490*/  FFMA R9, R9, R2, R4 ;  /* 0x0000000209097223 */ /* 0x000fc80000000004 */
[----:B------:R-:W-:Y:S01]  /*04a0*/  FFMA R25, R10, R7, R9 ;  /* 0x000000070a197223 */ /* 0x000fe20000000009 */
[----:B------:R-:W-:Y:S06]  /*04b0*/  @P1 BRA `(.L_x_9) ;  /* 0xfffffffc00581947 */ /* 0x000fec000383ffff */
.L_x_8:
[----:B------:R-:W-:Y:S05]  /*04c0*/  @!P0 BRA `(.L_x_7) ;  /* 0x0000000000e08947 */ /* 0x000fea0003800000 */
[----:B------:R-:W-:Y:S02]  /*04d0*/  ISETP.GE.U32.AND P0, PT, R24, 0x4, PT ;  /* 0x000000041800780c */ /* 0x000fe40003f06070 */
[----:B------:R-:W-:-:S04]  /*04e0*/  LOP3.LUT R16, R14, 0x3, RZ, 0xc0, !PT ;  /* 0x000000030e107812 */ /* 0x000fc800078ec0ff */
[----:B------:R-:W-:-:S07]  /*04f0*/  ISETP.NE.AND P1, PT, R16, RZ, PT ;  /* 0x000000ff1000720c */ /* 0x000fce0003f25270 */
[----:B------:R-:W-:Y:S06]  /*0500*/  @!P0 BRA `(.L_x_10) ;  /* 0x00000000005c8947 */ /* 0x000fec0003800000 */
[----:B------:R-:W0:Y:S01]  /*0510*/  LDC R19, c[0x0][0x3a0] ;  /* 0x0000e800ff137b82 */ /* 0x000e220000000800 */
[----:B------:R-:W-:-:S07]  /*0520*/  IADD3 R5, PT, PT, R17, R18, RZ ;  /* 0x0000001211057210 */ /* 0x000fce0007ffe0ff */
[----:B------:R-:W1:Y:S08]  /*0530*/  LDC.64 R8, c[0x0][0x3a8] ;  /* 0x0000ea00ff087b82 */ /* 0x000e700000000a00 */
[----:B------:R-:W2:Y:S01]  /*0540*/  LDC.64 R2, c[0x0][0x390] ;  /* 0x0000e400ff027b82 */ /* 0x000ea20000000a00 */
[----:B0-----:R-:W-:-:S04]  /*0550*/  IMAD R7, R18, R19, R15 ;  /* 0x0000001312077224 */ /* 0x001fc800078e020f */
[----:B-1----:R-:W-:-:S04]  /*0560*/  IMAD.WIDE R8, R7, 0x4, R8 ;  /* 0x0000000407087825 */ /* 0x002fc800078e0208 */
[----:B------:R-:W-:Y:S02]  /*0570*/  IMAD.WIDE R10, R19, 0x4, R8 ;  /* 0x00000004130a7825 */ /* 0x000fe400078e0208 */
[----:B------:R-:W3:Y:S02]  /*0580*/  LDG.E R8, desc[UR6][R8.64] ;  /* 0x0000000608087981 */ /* 0x000ee4000c1e1900 */
[----:B--2---:R-:W-:-:S04]  /*0590*/  IMAD.WIDE R2, R5, 0x4, R2 ;  /* 0x0000000405027825 */ /* 0x004fc800078e0202 */
[C---:B------:R-:W-:Y:S01]  /*05a0*/  IMAD.WIDE R4, R19.reuse, 0x4, R10 ;  /* 0x0000000413047825 */ /* 0x040fe200078e020a */
[----:B------:R-:W3:Y:S04]  /*05b0*/  LDG.E R12, desc[UR6][R2.64] ;  /* 0x00000006020c7981 */ /* 0x000ee8000c1e1900 */
[----:B------:R-:W2:Y:S01]  /*05c0*/  LDG.E R10, desc[UR6][R10.64] ;  /* 0x000000060a0a7981 */ /* 0x000ea2000c1e1900 */
[----:B------:R-:W-:-:S03]  /*05d0*/  IMAD.WIDE R6, R19, 0x4, R4 ;  /* 0x0000000413067825 */ /* 0x000fc600078e0204 */
[----:B------:R-:W2:Y:S04]  /*05e0*/  LDG.E R13, desc[UR6][R2.64+0x4] ;  /* 0x00000406020d7981 */ /* 0x000ea8000c1e1900 */
[----:B------:R-:W4:Y:S04]  /*05f0*/  LDG.E R20, desc[UR6][R4.64] ;  /* 0x0000000604147981 */ /* 0x000f28000c1e1900 */
[----:B------:R-:W4:Y:S04]  /*0600*/  LDG.E R19, desc[UR6][R2.64+0x8] ;  /* 0x0000080602137981 */ /* 0x000f28000c1e1900 */
[----:B------:R-:W5:Y:S04]  /*0610*/  LDG.E R21, desc[UR6][R2.64+0xc] ;  /* 0x00000c0602157981 */ /* 0x000f68000c1e1900 */
[----:B------:R-:W5:Y:S01]  /*0620*/  LDG.E R6, desc[UR6][R6.64] ;  /* 0x0000000606067981 */ /* 0x000f62000c1e1900 */
[----:B------:R-:W-:Y:S01]  /*0630*/  IADD3 R18, PT, PT, R18, 0x4, RZ ;  /* 0x0000000412127810 */ /* 0x000fe20007ffe0ff */
[----:B---3--:R-:W-:-:S04]  /*0640*/  FFMA R12, R12, R8, R25 ;  /* 0x000000080c0c7223 */ /* 0x008fc80000000019 */
[----:B--2---:R-:W-:-:S04]  /*0650*/  FFMA R12, R13, R10, R12 ;  /* 0x0000000a0d0c7223 */ /* 0x004fc8000000000c */
[----:B----4-:R-:W-:-:S04]  /*0660*/  FFMA R12, R19, R20, R12 ;  /* 0x00000014130c7223 */ /* 0x010fc8000000000c */
[----:B-----5:R-:W-:-:S07]  /*0670*/  FFMA R25, R21, R6, R12 ;  /* 0x0000000615197223 */ /* 0x020fce000000000c */
.L_x_10:
[----:B------:R-:W-:Y:S05]  /*0680*/  @!P1 BRA `(.L_x_7) ;  /* 0x0000000000709947 */ /* 0x000fea0003800000 */
[----:B------:R-:W-:Y:S02]  /*0690*/  ISETP.NE.AND P0, PT, R16, 0x1, PT ;  /* 0x000000011000780c */ /* 0x000fe40003f05270 */
[----:B------:R-:W-:-:S04]  /*06a0*/  LOP3.LUT R14, R14, 0x1, RZ, 0xc0, !PT ;  /* 0x000000010e0e7812 */ /* 0x000fc800078ec0ff */
[----:B------:R-:W-:-:S07]  /*06b0*/  ISETP.NE.U32.AND P1, PT, R14, 0x1, PT ;  /* 0x000000010e00780c */ /* 0x000fce0003f25070 */
[----:B------:R-:W0:Y:S01]  /*06c0*/  @P0 LDC R13, c[0x0][0x3a0] ;  /* 0x0000e800ff0d0b82 */ /* 0x000e220000000800 */
[----:B------:R-:W-:-:S07]  /*06d0*/  @P0 IADD3 R9, PT, PT, R17, R18, RZ ;  /* 0x0000001211090210 */ /* 0x000fce0007ffe0ff */
[----:B------:R-:W1:Y:S08]  /*06e0*/  @P0 LDC.64 R10, c[0x0][0x3a8] ;  /* 0x0000ea00ff0a0b82 */ /* 0x000e700000000a00 */
[----:B------:R-:W2:Y:S08]  /*06f0*/  @P0 LDC.64 R6, c[0x0][0x390] ;  /* 0x0000e400ff060b82 */ /* 0x000eb00000000a00 */
[----:B------:R-:W3:Y:S01]  /*0700*/  @!P1 LDC R12, c[0x0][0x3a0] ;  /* 0x0000e800ff0c9b82 */ /* 0x000ee20000000800 */
[C---:B0-----:R-:W-:Y:S01]  /*0710*/  @P0 IMAD R19, R18.reuse, R13, R15 ;  /* 0x0000000d12130224 */ /* 0x041fe200078e020f */
[----:B------:R-:W-:-:S04]  /*0720*/  @P0 IADD3 R18, PT, PT, R18, 0x2, RZ ;  /* 0x0000000212120810 */ /* 0x000fc80007ffe0ff */
[----:B------:R-:W-:Y:S02]  /*0730*/  @!P1 IADD3 R17, PT, PT, R17, R18, RZ ;  /* 0x0000001211119210 */ /* 0x000fe40007ffe0ff */
[----:B------:R-:W0:Y:S01]  /*0740*/  @!P1 LDC.64 R4, c[0x0][0x390] ;  /* 0x0000e400ff049b82 */ /* 0x000e220000000a00 */
[----:B-1----:R-:W-:-:S05]  /*0750*/  @P0 IMAD.WIDE R10, R19, 0x4, R10 ;  /* 0x00000004130a0825 */ /* 0x002fca00078e020a */
[----:B------:R-:W4:Y:S02]  /*0760*/  @P0 LDG.E R14, desc[UR6][R10.64] ;  /* 0x000000060a0e0981 */ /* 0x000f24000c1e1900 */
[----:B------:R-:W1:Y:S01]  /*0770*/  @!P1 LDC.64 R2, c[0x0][0x3a8] ;  /* 0x0000ea00ff029b82 */ /* 0x000e620000000a00 */
[----:B--2---:R-:W-:-:S04]  /*0780*/  @P0 IMAD.WIDE R6, R9, 0x4, R6 ;  /* 0x0000000409060825 */ /* 0x004fc800078e0206 */
[----:B------:R-:W-:Y:S01]  /*0790*/  @P0 IMAD.WIDE R8, R13, 0x4, R10 ;  /* 0x000000040d080825 */ /* 0x000fe200078e020a */
[----:B------:R-:W2:Y:S03]  /*07a0*/  @P0 LDG.E R19, desc[UR6][R6.64+0x4] ;  /* 0x0000040606130981 */ /* 0x000ea6000c1e1900 */
[----:B---3--:R-:W-:Y:S02]  /*07b0*/  @!P1 IMAD R13, R18, R12, R15 ;  /* 0x0000000c120d9224 */ /* 0x008fe400078e020f */
[----:B------:R-:W4:Y:S04]  /*07c0*/  @P0 LDG.E R12, desc[UR6][R6.64] ;  /* 0x00000006060c0981 */ /* 0x000f28000c1e1900 */
[----:B------:R-:W2:Y:S01]  /*07d0*/  @P0 LDG.E R8, desc[UR6][R8.64] ;  /* 0x0000000608080981 */ /* 0x000ea2000c1e1900 */
[----:B0-----:R-:W-:-:S06]  /*07e0*/  @!P1 IMAD.WIDE R4, R17, 0x4, R4 ;  /* 0x0000000411049825 */ /* 0x001fcc00078e0204 */
[----:B------:R-:W3:Y:S01]  /*07f0*/  @!P1 LDG.E R4, desc[UR6][R4.64] ;  /* 0x0000000604049981 */ /* 0x000ee2000c1e1900 */
[----:B-1----:R-:W-:-:S06]  /*0800*/  @!P1 IMAD.WIDE R2, R13, 0x4, R2 ;  /* 0x000000040d029825 */ /* 0x002fcc00078e0202 */
[----:B------:R-:W3:Y:S01]  /*0810*/  @!P1 LDG.E R2, desc[UR6][R2.64] ;  /* 0x0000000602029981 */ /* 0x000ee2000c1e1900 */
[----:B----4-:R-:W-:-:S04]  /*0820*/  @P0 FFMA R12, R12, R14, R25 ;  /* 0x0000000e0c0c0223 */ /* 0x010fc80000000019 */
[----:B--2---:R-:W-:-:S04]  /*0830*/  @P0 FFMA R25, R19, R8, R12 ;  /* 0x0000000813190223 */ /* 0x004fc8000000000c */
[----:B---3--:R-:W-:-:S07]  /*0840*/  @!P1 FFMA R25, R4, R2, R25 ;  /* 0x0000000204199223 */ /* 0x008fce0000000019 */
.L_x_7:
[----:B------:R-:W0:Y:S01]  /*0850*/  LDC.64 R2, c[0x0][0x3c0] ;  /* 0x0000f000ff027b82 */ /* 0x000e220000000a00 */
[----:B------:R-:W1:Y:S02]  /*0860*/  LDCU UR4, c[0x0][0x3b8] ;  /* 0x00007700ff0477ac */ /* 0x000e640008000800 */
[----:B-1----:R-:W-:-:S04]  /*0870*/  IMAD R15, R0, UR4, R15 ;  /* 0x00000004000f7c24 */ /* 0x002fc8000f8e020f */
[----:B0-----:R-:W-:-:S05]  /*0880*/  IMAD.WIDE R2, R15, 0x4, R2 ;  /* 0x000000040f027825 */ /* 0x001fca00078e0202 */
[----:B------:R-:W-:Y:S01]  /*0890*/  STG.E desc[UR6][R2.64], R25 ;  /* 0x0000001902007986 */ /* 0x000fe2000c101906 */
[----:B------:R-:W-:Y:S05]  /*08a0*/  EXIT ;  /* 0x000000000000794d */ /* 0x000fea0003800000 */
.L_x_11:
        /* <DEDUP_REMOVED lines=13> */
.L_x_13:


//--------------------- .nv.shared._Z19MatMulSharedMemory16MatrixS_S_ --------------------------
	.section	.nv.shared._Z19MatMulSharedMemory16MatrixS_S_,"aw",@nobits
	.sectionflags	@""
	.align	4
.nv.shared._Z19MatMulSharedMemory16MatrixS_S_:
	.zero		3072


//--------------------- .nv.shared.reserved.0     --------------------------
	.section	.nv.shared.reserved.0,"aw",@nobits
	.weak		__nv_reservedSMEM_offset_0_alias
	.size		__nv_reservedSMEM_offset_0_alias, 0, 64
	.other		__nv_reservedSMEM_offset_0_alias,@"STO_CUDA_RESERVED_SHARED STV_DEFAULT"
__nv_reservedSMEM_offset_0_alias:
	.zero		0
	.zero		64


//--------------------- .nv.constant0._Z19MatMulSharedMemory16MatrixS_S_ --------------------------
	.section	.nv.constant0._Z19MatMulSharedMemory16MatrixS_S_,"a",@progbits
	.sectionflags	@""
	.align	4
.nv.constant0._Z19MatMulSharedMemory16MatrixS_S_:
	.zero		968


//--------------------- .nv.constant0._Z12MatMulKernel6MatrixS_S_ --------------------------
	.section	.nv.constant0._Z12MatMulKernel6MatrixS_S_,"a",@progbits
	.sectionflags	@""
	.align	4
.nv.constant0._Z12MatMulKernel6MatrixS_S_:
	.zero		968


//--------------------- SYMBOLS --------------------------

	.type		.nv.reservedSmem.offset0,@object
	.size		.nv.reservedSmem.offset0,0x4
	.type		.nv.reservedSmem.cap,@object
	.size		.nv.reservedSmem.cap,0x4
